//
// Generated by NVIDIA NVVM Compiler
//
// Compiler Build ID: CL-36424714
// Cuda compilation tools, release 13.0, V13.0.88
// Based on NVVM 20.0.0
//

.version 9.0
.target sm_100
.address_size 64

	// .globl	_Z13phase1_kernelPiii
.global .align 4 .u32 INF = 1073741823;
// _ZZ13phase1_kernelPiiiE7sh_Dist has been demoted
// _ZZ17phase2_kernel_rowPiiiE13sh_pivot_Dist has been demoted
// _ZZ17phase2_kernel_rowPiiiE7sh_Dist has been demoted
// _ZZ17phase2_kernel_colPiiiE13sh_pivot_Dist has been demoted
// _ZZ17phase2_kernel_colPiiiE7sh_Dist has been demoted
// _ZZ13phase3_kernelPiiiE10sh_ik_Dist has been demoted
// _ZZ13phase3_kernelPiiiE10sh_kj_Dist has been demoted

.visible .entry _Z13phase1_kernelPiii(
	.param .u64 .ptr .align 1 _Z13phase1_kernelPiii_param_0,
	.param .u32 _Z13phase1_kernelPiii_param_1,
	.param .u32 _Z13phase1_kernelPiii_param_2
)
{
	.reg .pred 	%p<2>;
	.reg .b32 	%r<101>;
	.reg .b64 	%rd<9>;
	// demoted variable
	.shared .align 4 .b8 _ZZ13phase1_kernelPiiiE7sh_Dist[24336];
	ld.param.u64 	%rd4, [_Z13phase1_kernelPiii_param_0];
	ld.param.u32 	%r36, [_Z13phase1_kernelPiii_param_1];
	ld.param.u32 	%r37, [_Z13phase1_kernelPiii_param_2];
	cvta.to.global.u64 	%rd5, %rd4;
	mul.lo.s32 	%r38, %r37, 78;
	mov.u32 	%r39, %tid.y;
	mov.u32 	%r40, %tid.x;
	add.s32 	%r41, %r39, %r38;
	mad.lo.s32 	%r42, %r41, %r36, %r38;
	mov.u32 	%r43, _ZZ13phase1_kernelPiiiE7sh_Dist;
	mad.lo.s32 	%r44, %r39, 312, %r43;
	add.s32 	%r45, %r42, %r40;
	mul.wide.s32 	%rd6, %r45, 4;
	add.s64 	%rd1, %rd5, %rd6;
	ld.global.u32 	%r46, [%rd1];
	shl.b32 	%r47, %r40, 2;
	add.s32 	%r1, %r44, %r47;
	st.shared.u32 	[%r1], %r46;
	ld.global.u32 	%r48, [%rd1+104];
	st.shared.u32 	[%r1+104], %r48;
	ld.global.u32 	%r49, [%rd1+208];
	st.shared.u32 	[%r1+208], %r49;
	add.s32 	%r50, %r41, 26;
	mad.lo.s32 	%r51, %r50, %r36, %r38;
	add.s32 	%r52, %r51, %r40;
	mul.wide.s32 	%rd7, %r52, 4;
	add.s64 	%rd2, %rd5, %rd7;
	ld.global.u32 	%r53, [%rd2];
	st.shared.u32 	[%r1+8112], %r53;
	ld.global.u32 	%r54, [%rd2+104];
	st.shared.u32 	[%r1+8216], %r54;
	ld.global.u32 	%r55, [%rd2+208];
	st.shared.u32 	[%r1+8320], %r55;
	add.s32 	%r56, %r41, 52;
	mad.lo.s32 	%r57, %r56, %r36, %r38;
	add.s32 	%r58, %r57, %r40;
	mul.wide.s32 	%rd8, %r58, 4;
	add.s64 	%rd3, %rd5, %rd8;
	ld.global.u32 	%r59, [%rd3];
	st.shared.u32 	[%r1+16224], %r59;
	ld.global.u32 	%r60, [%rd3+104];
	st.shared.u32 	[%r1+16328], %r60;
	ld.global.u32 	%r61, [%rd3+208];
	st.shared.u32 	[%r1+16432], %r61;
	bar.sync 	0;
	ld.shared.u32 	%r100, [%r1];
	ld.shared.u32 	%r99, [%r1+104];
	ld.shared.u32 	%r98, [%r1+208];
	ld.shared.u32 	%r97, [%r1+8112];
	ld.shared.u32 	%r96, [%r1+8216];
	ld.shared.u32 	%r95, [%r1+8320];
	ld.shared.u32 	%r94, [%r1+16224];
	ld.shared.u32 	%r93, [%r1+16328];
	ld.shared.u32 	%r92, [%r1+16432];
	add.s32 	%r11, %r43, %r47;
	add.s32 	%r90, %r44, 8112;
	mov.b32 	%r91, 104;
$L__BB0_1:
	ld.shared.u32 	%r62, [%r90+-8112];
	add.s32 	%r63, %r11, %r91;
	ld.shared.u32 	%r64, [%r63+-104];
	add.s32 	%r65, %r64, %r62;
	min.s32 	%r100, %r100, %r65;
	st.shared.u32 	[%r1], %r100;
	ld.shared.u32 	%r66, [%r90+-8112];
	ld.shared.u32 	%r67, [%r63];
	add.s32 	%r68, %r67, %r66;
	min.s32 	%r99, %r99, %r68;
	st.shared.u32 	[%r1+104], %r99;
	ld.shared.u32 	%r69, [%r90+-8112];
	ld.shared.u32 	%r70, [%r63+104];
	add.s32 	%r71, %r70, %r69;
	min.s32 	%r98, %r98, %r71;
	st.shared.u32 	[%r1+208], %r98;
	ld.shared.u32 	%r72, [%r90];
	ld.shared.u32 	%r73, [%r63+-104];
	add.s32 	%r74, %r73, %r72;
	min.s32 	%r97, %r97, %r74;
	st.shared.u32 	[%r1+8112], %r97;
	ld.shared.u32 	%r75, [%r90];
	ld.shared.u32 	%r76, [%r63];
	add.s32 	%r77, %r76, %r75;
	min.s32 	%r96, %r96, %r77;
	st.shared.u32 	[%r1+8216], %r96;
	ld.shared.u32 	%r78, [%r90];
	ld.shared.u32 	%r79, [%r63+104];
	add.s32 	%r80, %r79, %r78;
	min.s32 	%r95, %r95, %r80;
	st.shared.u32 	[%r1+8320], %r95;
	ld.shared.u32 	%r81, [%r90+8112];
	ld.shared.u32 	%r82, [%r63+-104];
	add.s32 	%r83, %r82, %r81;
	min.s32 	%r94, %r94, %r83;
	st.shared.u32 	[%r1+16224], %r94;
	ld.shared.u32 	%r84, [%r90+8112];
	ld.shared.u32 	%r85, [%r63];
	add.s32 	%r86, %r85, %r84;
	min.s32 	%r93, %r93, %r86;
	st.shared.u32 	[%r1+16328], %r93;
	ld.shared.u32 	%r87, [%r90+8112];
	ld.shared.u32 	%r88, [%r63+104];
	add.s32 	%r89, %r88, %r87;
	min.s32 	%r92, %r92, %r89;
	st.shared.u32 	[%r1+16432], %r92;
	add.s32 	%r91, %r91, 312;
	add.s32 	%r90, %r90, 4;
	setp.ne.s32 	%p1, %r91, 24440;
	@%p1 bra 	$L__BB0_1;
	st.global.u32 	[%rd1], %r100;
	st.global.u32 	[%rd1+104], %r99;
	st.global.u32 	[%rd1+208], %r98;
	st.global.u32 	[%rd2], %r97;
	st.global.u32 	[%rd2+104], %r96;
	st.global.u32 	[%rd2+208], %r95;
	st.global.u32 	[%rd3], %r94;
	st.global.u32 	[%rd3+104], %r93;
	st.global.u32 	[%rd3+208], %r92;
	ret;

}
	// .globl	_Z17phase2_kernel_rowPiii
.visible .entry _Z17phase2_kernel_rowPiii(
	.param .u64 .ptr .align 1 _Z17phase2_kernel_rowPiii_param_0,
	.param .u32 _Z17phase2_kernel_rowPiii_param_1,
	.param .u32 _Z17phase2_kernel_rowPiii_param_2
)
{
	.reg .pred 	%p<2>;
	.reg .b32 	%r<118>;
	.reg .b64 	%rd<15>;
	// demoted variable
	.shared .align 4 .b8 _ZZ17phase2_kernel_rowPiiiE13sh_pivot_Dist[24336];
	// demoted variable
	.shared .align 4 .b8 _ZZ17phase2_kernel_rowPiiiE7sh_Dist[24336];
	ld.param.u64 	%rd4, [_Z17phase2_kernel_rowPiii_param_0];
	ld.param.u32 	%r36, [_Z17phase2_kernel_rowPiii_param_1];
	ld.param.u32 	%r37, [_Z17phase2_kernel_rowPiii_param_2];
	cvta.to.global.u64 	%rd5, %rd4;
	mul.lo.s32 	%r38, %r37, 78;
	mov.u32 	%r39, %tid.y;
	mov.u32 	%r40, %tid.x;
	mov.u32 	%r41, %ctaid.x;
	mul.lo.s32 	%r42, %r41, 78;
	add.s32 	%r43, %r39, %r38;
	mul.lo.s32 	%r44, %r43, %r36;
	add.s32 	%r45, %r44, %r38;
	add.s32 	%r46, %r44, %r42;
	mul.lo.s32 	%r47, %r39, 312;
	mov.u32 	%r48, _ZZ17phase2_kernel_rowPiiiE7sh_Dist;
	mov.u32 	%r49, _ZZ17phase2_kernel_rowPiiiE13sh_pivot_Dist;
	add.s32 	%r50, %r49, %r47;
	add.s32 	%r51, %r45, %r40;
	mul.wide.s32 	%rd6, %r51, 4;
	add.s64 	%rd7, %rd5, %rd6;
	ld.global.u32 	%r52, [%rd7];
	shl.b32 	%r53, %r40, 2;
	add.s32 	%r54, %r50, %r53;
	st.shared.u32 	[%r54], %r52;
	add.s32 	%r55, %r46, %r40;
	mul.wide.s32 	%rd8, %r55, 4;
	add.s64 	%rd1, %rd5, %rd8;
	ld.global.u32 	%r56, [%rd1];
	add.s32 	%r11, %r48, %r53;
	add.s32 	%r1, %r11, %r47;
	st.shared.u32 	[%r1], %r56;
	ld.global.u32 	%r57, [%rd7+104];
	st.shared.u32 	[%r54+104], %r57;
	ld.global.u32 	%r58, [%rd1+104];
	st.shared.u32 	[%r1+104], %r58;
	ld.global.u32 	%r59, [%rd7+208];
	st.shared.u32 	[%r54+208], %r59;
	ld.global.u32 	%r60, [%rd1+208];
	st.shared.u32 	[%r1+208], %r60;
	add.s32 	%r61, %r43, 26;
	mul.lo.s32 	%r62, %r61, %r36;
	add.s32 	%r63, %r62, %r38;
	add.s32 	%r64, %r62, %r42;
	add.s32 	%r65, %r63, %r40;
	mul.wide.s32 	%rd9, %r65, 4;
	add.s64 	%rd10, %rd5, %rd9;
	ld.global.u32 	%r66, [%rd10];
	st.shared.u32 	[%r54+8112], %r66;
	add.s32 	%r67, %r64, %r40;
	mul.wide.s32 	%rd11, %r67, 4;
	add.s64 	%rd2, %rd5, %rd11;
	ld.global.u32 	%r68, [%rd2];
	st.shared.u32 	[%r1+8112], %r68;
	ld.global.u32 	%r69, [%rd10+104];
	st.shared.u32 	[%r54+8216], %r69;
	ld.global.u32 	%r70, [%rd2+104];
	st.shared.u32 	[%r1+8216], %r70;
	ld.global.u32 	%r71, [%rd10+208];
	st.shared.u32 	[%r54+8320], %r71;
	ld.global.u32 	%r72, [%rd2+208];
	st.shared.u32 	[%r1+8320], %r72;
	add.s32 	%r73, %r43, 52;
	mul.lo.s32 	%r74, %r73, %r36;
	add.s32 	%r75, %r74, %r38;
	add.s32 	%r76, %r74, %r42;
	add.s32 	%r77, %r75, %r40;
	mul.wide.s32 	%rd12, %r77, 4;
	add.s64 	%rd13, %rd5, %rd12;
	ld.global.u32 	%r78, [%rd13];
	st.shared.u32 	[%r54+16224], %r78;
	add.s32 	%r79, %r76, %r40;
	mul.wide.s32 	%rd14, %r79, 4;
	add.s64 	%rd3, %rd5, %rd14;
	ld.global.u32 	%r80, [%rd3];
	st.shared.u32 	[%r1+16224], %r80;
	ld.global.u32 	%r81, [%rd13+104];
	st.shared.u32 	[%r54+16328], %r81;
	ld.global.u32 	%r82, [%rd3+104];
	st.shared.u32 	[%r1+16328], %r82;
	ld.global.u32 	%r83, [%rd13+208];
	st.shared.u32 	[%r54+16432], %r83;
	ld.global.u32 	%r84, [%rd3+208];
	st.shared.u32 	[%r1+16432], %r84;
	bar.sync 	0;
	ld.shared.u32 	%r117, [%r1];
	ld.shared.u32 	%r116, [%r1+104];
	ld.shared.u32 	%r115, [%r1+208];
	ld.shared.u32 	%r114, [%r1+8112];
	ld.shared.u32 	%r113, [%r1+8216];
	ld.shared.u32 	%r112, [%r1+8320];
	ld.shared.u32 	%r111, [%r1+16224];
	ld.shared.u32 	%r110, [%r1+16328];
	ld.shared.u32 	%r109, [%r1+16432];
	add.s32 	%r107, %r50, 8112;
	mov.b32 	%r108, 104;
$L__BB1_1:
	ld.shared.u32 	%r85, [%r107+-8112];
	add.s32 	%r86, %r11, %r108;
	ld.shared.u32 	%r87, [%r86+-104];
	add.s32 	%r88, %r87, %r85;
	min.s32 	%r117, %r117, %r88;
	st.shared.u32 	[%r1], %r117;
	ld.shared.u32 	%r89, [%r86];
	add.s32 	%r90, %r89, %r85;
	min.s32 	%r116, %r116, %r90;
	st.shared.u32 	[%r1+104], %r116;
	ld.shared.u32 	%r91, [%r86+104];
	add.s32 	%r92, %r91, %r85;
	min.s32 	%r115, %r115, %r92;
	st.shared.u32 	[%r1+208], %r115;
	ld.shared.u32 	%r93, [%r107];
	ld.shared.u32 	%r94, [%r86+-104];
	add.s32 	%r95, %r94, %r93;
	min.s32 	%r114, %r114, %r95;
	st.shared.u32 	[%r1+8112], %r114;
	ld.shared.u32 	%r96, [%r86];
	add.s32 	%r97, %r96, %r93;
	min.s32 	%r113, %r113, %r97;
	st.shared.u32 	[%r1+8216], %r113;
	ld.shared.u32 	%r98, [%r86+104];
	add.s32 	%r99, %r98, %r93;
	min.s32 	%r112, %r112, %r99;
	st.shared.u32 	[%r1+8320], %r112;
	ld.shared.u32 	%r100, [%r107+8112];
	ld.shared.u32 	%r101, [%r86+-104];
	add.s32 	%r102, %r101, %r100;
	min.s32 	%r111, %r111, %r102;
	st.shared.u32 	[%r1+16224], %r111;
	ld.shared.u32 	%r103, [%r86];
	add.s32 	%r104, %r103, %r100;
	min.s32 	%r110, %r110, %r104;
	st.shared.u32 	[%r1+16328], %r110;
	ld.shared.u32 	%r105, [%r86+104];
	add.s32 	%r106, %r105, %r100;
	min.s32 	%r109, %r109, %r106;
	st.shared.u32 	[%r1+16432], %r109;
	add.s32 	%r108, %r108, 312;
	add.s32 	%r107, %r107, 4;
	setp.ne.s32 	%p1, %r108, 24440;
	@%p1 bra 	$L__BB1_1;
	st.global.u32 	[%rd1], %r117;
	st.global.u32 	[%rd1+104], %r116;
	st.global.u32 	[%rd1+208], %r115;
	st.global.u32 	[%rd2], %r114;
	st.global.u32 	[%rd2+104], %r113;
	st.global.u32 	[%rd2+208], %r112;
	st.global.u32 	[%rd3], %r111;
	st.global.u32 	[%rd3+104], %r110;
	st.global.u32 	[%rd3+208], %r109;
	ret;

}
	// .globl	_Z17phase2_kernel_colPiii
.visible .entry _Z17phase2_kernel_colPiii(
	.param .u64 .ptr .align 1 _Z17phase2_kernel_colPiii_param_0,
	.param .u32 _Z17phase2_kernel_colPiii_param_1,
	.param .u32 _Z17phase2_kernel_colPiii_param_2
)
{
	.reg .pred 	%p<2>;
	.reg .b32 	%r<112>;
	.reg .b64 	%rd<15>;
	// demoted variable
	.shared .align 4 .b8 _ZZ17phase2_kernel_colPiiiE13sh_pivot_Dist[24336];
	// demoted variable
	.shared .align 4 .b8 _ZZ17phase2_kernel_colPiiiE7sh_Dist[24336];
	ld.param.u64 	%rd4, [_Z17phase2_kernel_colPiii_param_0];
	ld.param.u32 	%r36, [_Z17phase2_kernel_colPiii_param_1];
	ld.param.u32 	%r37, [_Z17phase2_kernel_colPiii_param_2];
	cvta.to.global.u64 	%rd5, %rd4;
	mul.lo.s32 	%r38, %r37, 78;
	mov.u32 	%r39, %tid.y;
	mov.u32 	%r40, %tid.x;
	mov.u32 	%r41, %ctaid.x;
	add.s32 	%r42, %r40, %r38;
	add.s32 	%r43, %r39, %r38;
	mad.lo.s32 	%r44, %r41, 78, %r39;
	mul.lo.s32 	%r45, %r39, 312;
	mov.u32 	%r46, _ZZ17phase2_kernel_colPiiiE7sh_Dist;
	add.s32 	%r47, %r46, %r45;
	mov.u32 	%r48, _ZZ17phase2_kernel_colPiiiE13sh_pivot_Dist;
	mad.lo.s32 	%r49, %r43, %r36, %r42;
	mul.wide.s32 	%rd6, %r49, 4;
	add.s64 	%rd7, %rd5, %rd6;
	ld.global.u32 	%r50, [%rd7];
	shl.b32 	%r51, %r40, 2;
	add.s32 	%r11, %r48, %r51;
	add.s32 	%r52, %r11, %r45;
	st.shared.u32 	[%r52], %r50;
	mad.lo.s32 	%r53, %r44, %r36, %r42;
	mul.wide.s32 	%rd8, %r53, 4;
	add.s64 	%rd1, %rd5, %rd8;
	ld.global.u32 	%r54, [%rd1];
	add.s32 	%r1, %r47, %r51;
	st.shared.u32 	[%r1], %r54;
	ld.global.u32 	%r55, [%rd7+104];
	st.shared.u32 	[%r52+104], %r55;
	ld.global.u32 	%r56, [%rd1+104];
	st.shared.u32 	[%r1+104], %r56;
	ld.global.u32 	%r57, [%rd7+208];
	st.shared.u32 	[%r52+208], %r57;
	ld.global.u32 	%r58, [%rd1+208];
	st.shared.u32 	[%r1+208], %r58;
	add.s32 	%r59, %r43, 26;
	add.s32 	%r60, %r44, 26;
	mad.lo.s32 	%r61, %r59, %r36, %r42;
	mul.wide.s32 	%rd9, %r61, 4;
	add.s64 	%rd10, %rd5, %rd9;
	ld.global.u32 	%r62, [%rd10];
	st.shared.u32 	[%r52+8112], %r62;
	mad.lo.s32 	%r63, %r60, %r36, %r42;
	mul.wide.s32 	%rd11, %r63, 4;
	add.s64 	%rd2, %rd5, %rd11;
	ld.global.u32 	%r64, [%rd2];
	st.shared.u32 	[%r1+8112], %r64;
	ld.global.u32 	%r65, [%rd10+104];
	st.shared.u32 	[%r52+8216], %r65;
	ld.global.u32 	%r66, [%rd2+104];
	st.shared.u32 	[%r1+8216], %r66;
	ld.global.u32 	%r67, [%rd10+208];
	st.shared.u32 	[%r52+8320], %r67;
	ld.global.u32 	%r68, [%rd2+208];
	st.shared.u32 	[%r1+8320], %r68;
	add.s32 	%r69, %r43, 52;
	add.s32 	%r70, %r44, 52;
	mad.lo.s32 	%r71, %r69, %r36, %r42;
	mul.wide.s32 	%rd12, %r71, 4;
	add.s64 	%rd13, %rd5, %rd12;
	ld.global.u32 	%r72, [%rd13];
	st.shared.u32 	[%r52+16224], %r72;
	mad.lo.s32 	%r73, %r70, %r36, %r42;
	mul.wide.s32 	%rd14, %r73, 4;
	add.s64 	%rd3, %rd5, %rd14;
	ld.global.u32 	%r74, [%rd3];
	st.shared.u32 	[%r1+16224], %r74;
	ld.global.u32 	%r75, [%rd13+104];
	st.shared.u32 	[%r52+16328], %r75;
	ld.global.u32 	%r76, [%rd3+104];
	st.shared.u32 	[%r1+16328], %r76;
	ld.global.u32 	%r77, [%rd13+208];
	st.shared.u32 	[%r52+16432], %r77;
	ld.global.u32 	%r78, [%rd3+208];
	st.shared.u32 	[%r1+16432], %r78;
	bar.sync 	0;
	ld.shared.u32 	%r111, [%r1];
	ld.shared.u32 	%r110, [%r1+104];
	ld.shared.u32 	%r109, [%r1+208];
	ld.shared.u32 	%r108, [%r1+8112];
	ld.shared.u32 	%r107, [%r1+8216];
	ld.shared.u32 	%r106, [%r1+8320];
	ld.shared.u32 	%r105, [%r1+16224];
	ld.shared.u32 	%r104, [%r1+16328];
	ld.shared.u32 	%r103, [%r1+16432];
	add.s32 	%r101, %r47, 8112;
	mov.b32 	%r102, 104;
$L__BB2_1:
	ld.shared.u32 	%r79, [%r101+-8112];
	add.s32 	%r80, %r11, %r102;
	ld.shared.u32 	%r81, [%r80+-104];
	add.s32 	%r82, %r81, %r79;
	min.s32 	%r111, %r111, %r82;
	st.shared.u32 	[%r1], %r111;
	ld.shared.u32 	%r83, [%r101+-8112];
	ld.shared.u32 	%r84, [%r80];
	add.s32 	%r85, %r84, %r83;
	min.s32 	%r110, %r110, %r85;
	st.shared.u32 	[%r1+104], %r110;
	ld.shared.u32 	%r86, [%r101+-8112];
	ld.shared.u32 	%r87, [%r80+104];
	add.s32 	%r88, %r87, %r86;
	min.s32 	%r109, %r109, %r88;
	st.shared.u32 	[%r1+208], %r109;
	ld.shared.u32 	%r89, [%r101];
	add.s32 	%r90, %r81, %r89;
	min.s32 	%r108, %r108, %r90;
	st.shared.u32 	[%r1+8112], %r108;
	ld.shared.u32 	%r91, [%r101];
	add.s32 	%r92, %r84, %r91;
	min.s32 	%r107, %r107, %r92;
	st.shared.u32 	[%r1+8216], %r107;
	ld.shared.u32 	%r93, [%r101];
	add.s32 	%r94, %r87, %r93;
	min.s32 	%r106, %r106, %r94;
	st.shared.u32 	[%r1+8320], %r106;
	ld.shared.u32 	%r95, [%r101+8112];
	add.s32 	%r96, %r81, %r95;
	min.s32 	%r105, %r105, %r96;
	st.shared.u32 	[%r1+16224], %r105;
	ld.shared.u32 	%r97, [%r101+8112];
	add.s32 	%r98, %r84, %r97;
	min.s32 	%r104, %r104, %r98;
	st.shared.u32 	[%r1+16328], %r104;
	ld.shared.u32 	%r99, [%r101+8112];
	add.s32 	%r100, %r87, %r99;
	min.s32 	%r103, %r103, %r100;
	st.shared.u32 	[%r1+16432], %r103;
	add.s32 	%r102, %r102, 312;
	add.s32 	%r101, %r101, 4;
	setp.ne.s32 	%p1, %r102, 24440;
	@%p1 bra 	$L__BB2_1;
	st.global.u32 	[%rd1], %r111;
	st.global.u32 	[%rd1+104], %r110;
	st.global.u32 	[%rd1+208], %r109;
	st.global.u32 	[%rd2], %r108;
	st.global.u32 	[%rd2+104], %r107;
	st.global.u32 	[%rd2+208], %r106;
	st.global.u32 	[%rd3], %r105;
	st.global.u32 	[%rd3+104], %r104;
	st.global.u32 	[%rd3+208], %r103;
	ret;

}
	// .globl	_Z13phase3_kernelPiii
.visible .entry _Z13phase3_kernelPiii(
	.param .u64 .ptr .align 1 _Z13phase3_kernelPiii_param_0,
	.param .u32 _Z13phase3_kernelPiii_param_1,
	.param .u32 _Z13phase3_kernelPiii_param_2
)
{
	.reg .pred 	%p<2>;
	.reg .b32 	%r<116>;
	.reg .b64 	%rd<21>;
	// demoted variable
	.shared .align 4 .b8 _ZZ13phase3_kernelPiiiE10sh_ik_Dist[24336];
	// demoted variable
	.shared .align 4 .b8 _ZZ13phase3_kernelPiiiE10sh_kj_Dist[24336];
	ld.param.u64 	%rd4, [_Z13phase3_kernelPiii_param_0];
	ld.param.u32 	%r35, [_Z13phase3_kernelPiii_param_1];
	ld.param.u32 	%r36, [_Z13phase3_kernelPiii_param_2];
	cvta.to.global.u64 	%rd5, %rd4;
	mul.lo.s32 	%r37, %r36, 78;
	mov.u32 	%r38, %tid.y;
	mov.u32 	%r39, %tid.x;
	mov.u32 	%r40, %ctaid.y;
	mov.u32 	%r41, %ctaid.x;
	mad.lo.s32 	%r42, %r41, 78, %r39;
	add.s32 	%r43, %r38, %r37;
	mad.lo.s32 	%r44, %r40, 78, %r38;
	mul.lo.s32 	%r45, %r44, %r35;
	add.s32 	%r46, %r45, %r37;
	mul.lo.s32 	%r47, %r38, 312;
	mov.u32 	%r48, _ZZ13phase3_kernelPiiiE10sh_kj_Dist;
	mov.u32 	%r49, _ZZ13phase3_kernelPiiiE10sh_ik_Dist;
	add.s32 	%r50, %r49, %r47;
	add.s32 	%r51, %r46, %r39;
	mul.wide.s32 	%rd6, %r51, 4;
	add.s64 	%rd7, %rd5, %rd6;
	ld.global.u32 	%r52, [%rd7];
	shl.b32 	%r53, %r39, 2;
	add.s32 	%r54, %r50, %r53;
	st.shared.u32 	[%r54], %r52;
	mad.lo.s32 	%r55, %r43, %r35, %r42;
	mul.wide.s32 	%rd8, %r55, 4;
	add.s64 	%rd9, %rd5, %rd8;
	ld.global.u32 	%r56, [%rd9];
	add.s32 	%r10, %r48, %r53;
	add.s32 	%r57, %r10, %r47;
	st.shared.u32 	[%r57], %r56;
	add.s32 	%r58, %r42, %r45;
	mul.wide.s32 	%rd10, %r58, 4;
	add.s64 	%rd1, %rd5, %rd10;
	ld.global.u32 	%r115, [%rd1];
	ld.global.u32 	%r59, [%rd7+104];
	st.shared.u32 	[%r54+104], %r59;
	ld.global.u32 	%r60, [%rd9+104];
	st.shared.u32 	[%r57+104], %r60;
	ld.global.u32 	%r114, [%rd1+104];
	ld.global.u32 	%r61, [%rd7+208];
	st.shared.u32 	[%r54+208], %r61;
	ld.global.u32 	%r62, [%rd9+208];
	st.shared.u32 	[%r57+208], %r62;
	ld.global.u32 	%r113, [%rd1+208];
	add.s32 	%r63, %r43, 26;
	add.s32 	%r64, %r44, 26;
	mul.lo.s32 	%r65, %r64, %r35;
	add.s32 	%r66, %r65, %r37;
	add.s32 	%r67, %r66, %r39;
	mul.wide.s32 	%rd11, %r67, 4;
	add.s64 	%rd12, %rd5, %rd11;
	ld.global.u32 	%r68, [%rd12];
	st.shared.u32 	[%r54+8112], %r68;
	mad.lo.s32 	%r69, %r63, %r35, %r42;
	mul.wide.s32 	%rd13, %r69, 4;
	add.s64 	%rd14, %rd5, %rd13;
	ld.global.u32 	%r70, [%rd14];
	st.shared.u32 	[%r57+8112], %r70;
	add.s32 	%r71, %r42, %r65;
	mul.wide.s32 	%rd15, %r71, 4;
	add.s64 	%rd2, %rd5, %rd15;
	ld.global.u32 	%r112, [%rd2];
	ld.global.u32 	%r72, [%rd12+104];
	st.shared.u32 	[%r54+8216], %r72;
	ld.global.u32 	%r73, [%rd14+104];
	st.shared.u32 	[%r57+8216], %r73;
	ld.global.u32 	%r111, [%rd2+104];
	ld.global.u32 	%r74, [%rd12+208];
	st.shared.u32 	[%r54+8320], %r74;
	ld.global.u32 	%r75, [%rd14+208];
	st.shared.u32 	[%r57+8320], %r75;
	ld.global.u32 	%r110, [%rd2+208];
	add.s32 	%r76, %r43, 52;
	add.s32 	%r77, %r44, 52;
	mul.lo.s32 	%r78, %r77, %r35;
	add.s32 	%r79, %r78, %r37;
	add.s32 	%r80, %r79, %r39;
	mul.wide.s32 	%rd16, %r80, 4;
	add.s64 	%rd17, %rd5, %rd16;
	ld.global.u32 	%r81, [%rd17];
	st.shared.u32 	[%r54+16224], %r81;
	mad.lo.s32 	%r82, %r76, %r35, %r42;
	mul.wide.s32 	%rd18, %r82, 4;
	add.s64 	%rd19, %rd5, %rd18;
	ld.global.u32 	%r83, [%rd19];
	st.shared.u32 	[%r57+16224], %r83;
	add.s32 	%r84, %r42, %r78;
	mul.wide.s32 	%rd20, %r84, 4;
	add.s64 	%rd3, %rd5, %rd20;
	ld.global.u32 	%r109, [%rd3];
	ld.global.u32 	%r85, [%rd17+104];
	st.shared.u32 	[%r54+16328], %r85;
	ld.global.u32 	%r86, [%rd19+104];
	st.shared.u32 	[%r57+16328], %r86;
	ld.global.u32 	%r108, [%rd3+104];
	ld.global.u32 	%r87, [%rd17+208];
	st.shared.u32 	[%r54+16432], %r87;
	ld.global.u32 	%r88, [%rd19+208];
	st.shared.u32 	[%r57+16432], %r88;
	ld.global.u32 	%r107, [%rd3+208];
	bar.sync 	0;
	add.s32 	%r105, %r50, 8112;
	mov.b32 	%r106, 104;
$L__BB3_1:
	ld.shared.u32 	%r89, [%r105+-8112];
	add.s32 	%r90, %r10, %r106;
	ld.shared.u32 	%r91, [%r90+-104];
	add.s32 	%r92, %r91, %r89;
	min.s32 	%r115, %r115, %r92;
	ld.shared.u32 	%r93, [%r90];
	add.s32 	%r94, %r93, %r89;
	min.s32 	%r114, %r114, %r94;
	ld.shared.u32 	%r95, [%r90+104];
	add.s32 	%r96, %r95, %r89;
	min.s32 	%r113, %r113, %r96;
	ld.shared.u32 	%r97, [%r105];
	add.s32 	%r98, %r91, %r97;
	min.s32 	%r112, %r112, %r98;
	add.s32 	%r99, %r93, %r97;
	min.s32 	%r111, %r111, %r99;
	add.s32 	%r100, %r95, %r97;
	min.s32 	%r110, %r110, %r100;
	ld.shared.u32 	%r101, [%r105+8112];
	add.s32 	%r102, %r91, %r101;
	min.s32 	%r109, %r109, %r102;
	add.s32 	%r103, %r93, %r101;
	min.s32 	%r108, %r108, %r103;
	add.s32 	%r104, %r95, %r101;
	min.s32 	%r107, %r107, %r104;
	add.s32 	%r106, %r106, 312;
	add.s32 	%r105, %r105, 4;
	setp.ne.s32 	%p1, %r106, 24440;
	@%p1 bra 	$L__BB3_1;
	st.global.u32 	[%rd1], %r115;
	st.global.u32 	[%rd1+104], %r114;
	st.global.u32 	[%rd1+208], %r113;
	st.global.u32 	[%rd2], %r112;
	st.global.u32 	[%rd2+104], %r111;
	st.global.u32 	[%rd2+208], %r110;
	st.global.u32 	[%rd3], %r109;
	st.global.u32 	[%rd3+104], %r108;
	st.global.u32 	[%rd3+208], %r107;
	ret;

}


// ===== COMPILED SASS (sm_100) =====

	.target	sm_100

	.elftype	@"ET_EXEC"


//--------------------- .note.nv.tkinfo           --------------------------
	.section	.note.nv.tkinfo,"",@"SHT_NOTE"
	.sectionflags	@"SHF_NOTE_NV_TKINFO"
	.tkinfo
        /*0018*/ 	.word	0x00000002
        /*0030*/ 	.string	""
        /*0030*/ 	.string	"ptxas"
        /*0030*/ 	.string	"Cuda compilation tools, release 13.0, V13.0.88"
        /*0030*/ 	.string	"Build cuda_13.0.r13.0/compiler.36424714_0"
        /*0030*/ 	.string	"-arch sm_100 -m 64 "



//--------------------- .note.nv.cuinfo           --------------------------
	.section	.note.nv.cuinfo,"",@"SHT_NOTE"
	.sectionflags	@"SHF_NOTE_NV_CUINFO"
        /*0018*/ 	.short	0x0002
        /*001a*/ 	.short	0x0064
        /*001c*/ 	.short	0x0082
	.zero		2


//--------------------- .nv.info                  --------------------------
	.section	.nv.info,"",@"SHT_CUDA_INFO"
	.align	4


	//----- nvinfo : EIATTR_REGCOUNT
	.align		4
        /*0000*/ 	.byte	0x04, 0x2f
        /*0002*/ 	.short	(.L_2 - .L_1)
	.align		4
.L_1:
        /*0004*/ 	.word	index@(_Z13phase1_kernelPiii)
        /*0008*/ 	.word	0x00000020


	//----- nvinfo : EIATTR_FRAME_SIZE
	.align		4
.L_2:
        /*000c*/ 	.byte	0x04, 0x11
        /*000e*/ 	.short	(.L_4 - .L_3)
	.align		4
.L_3:
        /*0010*/ 	.word	index@(_Z13phase1_kernelPiii)
        /*0014*/ 	.word	0x00000000


	//----- nvinfo : EIATTR_REGCOUNT
	.align		4
.L_4:
        /*0018*/ 	.byte	0x04, 0x2f
        /*001a*/ 	.short	(.L_6 - .L_5)
	.align		4
.L_5:
        /*001c*/ 	.word	index@(_Z17phase2_kernel_rowPiii)
        /*0020*/ 	.word	0x00000020


	//----- nvinfo : EIATTR_FRAME_SIZE
	.align		4
.L_6:
        /*0024*/ 	.byte	0x04, 0x11
        /*0026*/ 	.short	(.L_8 - .L_7)
	.align		4
.L_7:
        /*0028*/ 	.word	index@(_Z17phase2_kernel_rowPiii)
        /*002c*/ 	.word	0x00000000


	//----- nvinfo : EIATTR_REGCOUNT
	.align		4
.L_8:
        /*0030*/ 	.byte	0x04, 0x2f
        /*0032*/ 	.short	(.L_10 - .L_9)
	.align		4
.L_9:
        /*0034*/ 	.word	index@(_Z17phase2_kernel_colPiii)
        /*0038*/ 	.word	0x00000020


	//----- nvinfo : EIATTR_FRAME_SIZE
	.align		4
.L_10:
        /*003c*/ 	.byte	0x04, 0x11
        /*003e*/ 	.short	(.L_12 - .L_11)
	.align		4
.L_11:
        /*0040*/ 	.word	index@(_Z17phase2_kernel_colPiii)
        /*0044*/ 	.word	0x00000000


	//----- nvinfo : EIATTR_REGCOUNT
	.align		4
.L_12:
        /*0048*/ 	.byte	0x04, 0x2f
        /*004a*/ 	.short	(.L_14 - .L_13)
	.align		4
.L_13:
        /*004c*/ 	.word	index@(_Z13phase3_kernelPiii)
        /*0050*/ 	.word	0x00000020


	//----- nvinfo : EIATTR_FRAME_SIZE
	.align		4
.L_14:
        /*0054*/ 	.byte	0x04, 0x11
        /*0056*/ 	.short	(.L_16 - .L_15)
	.align		4
.L_15:
        /*0058*/ 	.word	index@(_Z13phase3_kernelPiii)
        /*005c*/ 	.word	0x00000000


	//----- nvinfo : EIATTR_MIN_STACK_SIZE
	.align		4
.L_16:
        /*0060*/ 	.byte	0x04, 0x12
        /*0062*/ 	.short	(.L_18 - .L_17)
	.align		4
.L_17:
        /*0064*/ 	.word	index@(_Z13phase3_kernelPiii)
        /*0068*/ 	.word	0x00000000


	//----- nvinfo : EIATTR_MIN_STACK_SIZE
	.align		4
.L_18:
        /*006c*/ 	.byte	0x04, 0x12
        /*006e*/ 	.short	(.L_20 - .L_19)
	.align		4
.L_19:
        /*0070*/ 	.word	index@(_Z17phase2_kernel_colPiii)
        /*0074*/ 	.word	0x00000000


	//----- nvinfo : EIATTR_MIN_STACK_SIZE
	.align		4
.L_20:
        /*0078*/ 	.byte	0x04, 0x12
        /*007a*/ 	.short	(.L_22 - .L_21)
	.align		4
.L_21:
        /*007c*/ 	.word	index@(_Z17phase2_kernel_rowPiii)
        /*0080*/ 	.word	0x00000000


	//----- nvinfo : EIATTR_MIN_STACK_SIZE
	.align		4
.L_22:
        /*0084*/ 	.byte	0x04, 0x12
        /*0086*/ 	.short	(.L_24 - .L_23)
	.align		4
.L_23:
        /*0088*/ 	.word	index@(_Z13phase1_kernelPiii)
        /*008c*/ 	.word	0x00000000
.L_24:


//--------------------- .nv.compat                --------------------------
	.section	.nv.compat,"",@"SHT_CUDA_COMPAT_INFO"
	.align	4
        /*0000*/ 	.byte	0x02, 0x09, 0x00, 0x00, 0x02, 0x02, 0x01, 0x00, 0x02, 0x05, 0x05, 0x00, 0x03, 0x07, 0x01, 0x01
        /*0010*/ 	.byte	0x02, 0x03, 0x00, 0x00, 0x02, 0x06, 0x01, 0x00, 0x04, 0x0b, 0x08, 0x00, 0x09, 0x00, 0x00, 0x00
        /*0020*/ 	.byte	0x00, 0x00, 0x00, 0x00


//--------------------- .nv.info._Z13phase3_kernelPiii --------------------------
	.section	.nv.info._Z13phase3_kernelPiii,"",@"SHT_CUDA_INFO"
	.sectionflags	@""
	.align	4


	//----- nvinfo : EIATTR_CUDA_API_VERSION
	.align		4
        /*0000*/ 	.byte	0x04, 0x37
        /*0002*/ 	.short	(.L_26 - .L_25)
.L_25:
        /*0004*/ 	.word	0x00000082


	//----- nvinfo : EIATTR_KPARAM_INFO
	.align		4
.L_26:
        /*0008*/ 	.byte	0x04, 0x17
        /*000a*/ 	.short	(.L_28 - .L_27)
.L_27:
        /*000c*/ 	.word	0x00000000
        /*0010*/ 	.short	0x0002
        /*0012*/ 	.short	0x000c
        /*0014*/ 	.byte	0x00, 0xf0, 0x11, 0x00


	//----- nvinfo : EIATTR_KPARAM_INFO
	.align		4
.L_28:
        /*0018*/ 	.byte	0x04, 0x17
        /*001a*/ 	.short	(.L_30 - .L_29)
.L_29:
        /*001c*/ 	.word	0x00000000
        /*0020*/ 	.short	0x0001
        /*0022*/ 	.short	0x0008
        /*0024*/ 	.byte	0x00, 0xf0, 0x11, 0x00


	//----- nvinfo : EIATTR_KPARAM_INFO
	.align		4
.L_30:
        /*0028*/ 	.byte	0x04, 0x17
        /*002a*/ 	.short	(.L_32 - .L_31)
.L_31:
        /*002c*/ 	.word	0x00000000
        /*0030*/ 	.short	0x0000
        /*0032*/ 	.short	0x0000
        /*0034*/ 	.byte	0x00, 0xf5, 0x21, 0x00


	//----- nvinfo : EIATTR_SPARSE_MMA_MASK
	.align		4
.L_32:
        /*0038*/ 	.byte	0x03, 0x50
        /*003a*/ 	.short	0x0000


	//----- nvinfo : EIATTR_MAXREG_COUNT
	.align		4
        /*003c*/ 	.byte	0x03, 0x1b
        /*003e*/ 	.short	0x00ff


	//----- nvinfo : EIATTR_NUM_BARRIERS
	.align		4
        /*0040*/ 	.byte	0x02, 0x4c
        /*0042*/ 	.byte	0x01
	.zero		1


	//----- nvinfo : EIATTR_MERCURY_ISA_VERSION
	.align		4
        /*0044*/ 	.byte	0x03, 0x5f
        /*0046*/ 	.short	0x0101


	//----- nvinfo : EIATTR_VRC_CTA_INIT_COUNT
	.align		4
        /*0048*/ 	.byte	0x02, 0x4a
	.zero		1
	.zero		1


	//----- nvinfo : EIATTR_EXIT_INSTR_OFFSETS
	.align		4
        /*004c*/ 	.byte	0x04, 0x1c
        /*004e*/ 	.short	(.L_34 - .L_33)


	//   ....[0]....
.L_33:
        /*0050*/ 	.word	0x00000e30


	//----- nvinfo : EIATTR_CBANK_PARAM_SIZE
	.align		4
.L_34:
        /*0054*/ 	.byte	0x03, 0x19
        /*0056*/ 	.short	0x0010


	//----- nvinfo : EIATTR_PARAM_CBANK
	.align		4
        /*0058*/ 	.byte	0x04, 0x0a
        /*005a*/ 	.short	(.L_36 - .L_35)
	.align		4
.L_35:
        /*005c*/ 	.word	index@(.nv.constant0._Z13phase3_kernelPiii)
        /*0060*/ 	.short	0x0380
        /*0062*/ 	.short	0x0010


	//----- nvinfo : EIATTR_SW_WAR
	.align		4
.L_36:
        /*0064*/ 	.byte	0x04, 0x36
        /*0066*/ 	.short	(.L_38 - .L_37)
.L_37:
        /*0068*/ 	.word	0x00000008
.L_38:


//--------------------- .nv.info._Z17phase2_kernel_colPiii --------------------------
	.section	.nv.info._Z17phase2_kernel_colPiii,"",@"SHT_CUDA_INFO"
	.sectionflags	@""
	.align	4


	//----- nvinfo : EIATTR_CUDA_API_VERSION
	.align		4
        /*0000*/ 	.byte	0x04, 0x37
        /*0002*/ 	.short	(.L_40 - .L_39)
.L_39:
        /*0004*/ 	.word	0x00000082


	//----- nvinfo : EIATTR_KPARAM_INFO
	.align		4
.L_40:
        /*0008*/ 	.byte	0x04, 0x17
        /*000a*/ 	.short	(.L_42 - .L_41)
.L_41:
        /*000c*/ 	.word	0x00000000
        /*0010*/ 	.short	0x0002
        /*0012*/ 	.short	0x000c
        /*0014*/ 	.byte	0x00, 0xf0, 0x11, 0x00


	//----- nvinfo : EIATTR_KPARAM_INFO
	.align		4
.L_42:
        /*0018*/ 	.byte	0x04, 0x17
        /*001a*/ 	.short	(.L_44 - .L_43)
.L_43:
        /*001c*/ 	.word	0x00000000
        /*0020*/ 	.short	0x0001
        /*0022*/ 	.short	0x0008
        /*0024*/ 	.byte	0x00, 0xf0, 0x11, 0x00


	//----- nvinfo : EIATTR_KPARAM_INFO
	.align		4
.L_44:
        /*0028*/ 	.byte	0x04, 0x17
        /*002a*/ 	.short	(.L_46 - .L_45)
.L_45:
        /*002c*/ 	.word	0x00000000
        /*0030*/ 	.short	0x0000
        /*0032*/ 	.short	0x0000
        /*0034*/ 	.byte	0x00, 0xf5, 0x21, 0x00


	//----- nvinfo : EIATTR_SPARSE_MMA_MASK
	.align		4
.L_46:
        /*0038*/ 	.byte	0x03, 0x50
        /*003a*/ 	.short	0x0000


	//----- nvinfo : EIATTR_MAXREG_COUNT
	.align		4
        /*003c*/ 	.byte	0x03, 0x1b
        /*003e*/ 	.short	0x00ff


	//----- nvinfo : EIATTR_NUM_BARRIERS
	.align		4
        /*0040*/ 	.byte	0x02, 0x4c
        /*0042*/ 	.byte	0x01
	.zero		1


	//----- nvinfo : EIATTR_MERCURY_ISA_VERSION
	.align		4
        /*0044*/ 	.byte	0x03, 0x5f
        /*0046*/ 	.short	0x0101


	//----- nvinfo : EIATTR_VRC_CTA_INIT_COUNT
	.align		4
        /*0048*/ 	.byte	0x02, 0x4a
	.zero		1
	.zero		1


	//----- nvinfo : EIATTR_EXIT_INSTR_OFFSETS
	.align		4
        /*004c*/ 	.byte	0x04, 0x1c
        /*004e*/ 	.short	(.L_48 - .L_47)


	//   ....[0]....
.L_47:
        /*0050*/ 	.word	0x00001140


	//----- nvinfo : EIATTR_CBANK_PARAM_SIZE
	.align		4
.L_48:
        /*0054*/ 	.byte	0x03, 0x19
        /*0056*/ 	.short	0x0010


	//----- nvinfo : EIATTR_PARAM_CBANK
	.align		4
        /*0058*/ 	.byte	0x04, 0x0a
        /*005a*/ 	.short	(.L_50 - .L_49)
	.align		4
.L_49:
        /*005c*/ 	.word	index@(.nv.constant0._Z17phase2_kernel_colPiii)
        /*0060*/ 	.short	0x0380
        /*0062*/ 	.short	0x0010


	//----- nvinfo : EIATTR_SW_WAR
	.align		4
.L_50:
        /*0064*/ 	.byte	0x04, 0x36
        /*0066*/ 	.short	(.L_52 - .L_51)
.L_51:
        /*0068*/ 	.word	0x00000008
.L_52:


//--------------------- .nv.info._Z17phase2_kernel_rowPiii --------------------------
	.section	.nv.info._Z17phase2_kernel_rowPiii,"",@"SHT_CUDA_INFO"
	.sectionflags	@""
	.align	4


	//----- nvinfo : EIATTR_CUDA_API_VERSION
	.align		4
        /*0000*/ 	.byte	0x04, 0x37
        /*0002*/ 	.short	(.L_54 - .L_53)
.L_53:
        /*0004*/ 	.word	0x00000082


	//----- nvinfo : EIATTR_KPARAM_INFO
	.align		4
.L_54:
        /*0008*/ 	.byte	0x04, 0x17
        /*000a*/ 	.short	(.L_56 - .L_55)
.L_55:
        /*000c*/ 	.word	0x00000000
        /*0010*/ 	.short	0x0002
        /*0012*/ 	.short	0x000c
        /*0014*/ 	.byte	0x00, 0xf0, 0x11, 0x00


	//----- nvinfo : EIATTR_KPARAM_INFO
	.align		4
.L_56:
        /*0018*/ 	.byte	0x04, 0x17
        /*001a*/ 	.short	(.L_58 - .L_57)
.L_57:
        /*001c*/ 	.word	0x00000000
        /*0020*/ 	.short	0x0001
        /*0022*/ 	.short	0x0008
        /*0024*/ 	.byte	0x00, 0xf0, 0x11, 0x00


	//----- nvinfo : EIATTR_KPARAM_INFO
	.align		4
.L_58:
        /*0028*/ 	.byte	0x04, 0x17
        /*002a*/ 	.short	(.L_60 - .L_59)
.L_59:
        /*002c*/ 	.word	0x00000000
        /*0030*/ 	.short	0x0000
        /*0032*/ 	.short	0x0000
        /*0034*/ 	.byte	0x00, 0xf5, 0x21, 0x00


	//----- nvinfo : EIATTR_SPARSE_MMA_MASK
	.align		4
.L_60:
        /*0038*/ 	.byte	0x03, 0x50
        /*003a*/ 	.short	0x0000


	//----- nvinfo : EIATTR_MAXREG_COUNT
	.align		4
        /*003c*/ 	.byte	0x03, 0x1b
        /*003e*/ 	.short	0x00ff


	//----- nvinfo : EIATTR_NUM_BARRIERS
	.align		4
        /*0040*/ 	.byte	0x02, 0x4c
        /*0042*/ 	.byte	0x01
	.zero		1


	//----- nvinfo : EIATTR_MERCURY_ISA_VERSION
	.align		4
        /*0044*/ 	.byte	0x03, 0x5f
        /*0046*/ 	.short	0x0101


	//----- nvinfo : EIATTR_VRC_CTA_INIT_COUNT
	.align		4
        /*0048*/ 	.byte	0x02, 0x4a
	.zero		1
	.zero		1


	//----- nvinfo : EIATTR_EXIT_INSTR_OFFSETS
	.align		4
        /*004c*/ 	.byte	0x04, 0x1c
        /*004e*/ 	.short	(.L_62 - .L_61)


	//   ....[0]....
.L_61:
        /*0050*/ 	.word	0x00001180


	//----- nvinfo : EIATTR_CBANK_PARAM_SIZE
	.align		4
.L_62:
        /*0054*/ 	.byte	0x03, 0x19
        /*0056*/ 	.short	0x0010


	//----- nvinfo : EIATTR_PARAM_CBANK
	.align		4
        /*0058*/ 	.byte	0x04, 0x0a
        /*005a*/ 	.short	(.L_64 - .L_63)
	.align		4
.L_63:
        /*005c*/ 	.word	index@(.nv.constant0._Z17phase2_kernel_rowPiii)
        /*0060*/ 	.short	0x0380
        /*0062*/ 	.short	0x0010


	//----- nvinfo : EIATTR_SW_WAR
	.align		4
.L_64:
        /*0064*/ 	.byte	0x04, 0x36
        /*0066*/ 	.short	(.L_66 - .L_65)
.L_65:
        /*0068*/ 	.word	0x00000008
.L_66:


//--------------------- .nv.info._Z13phase1_kernelPiii --------------------------
	.section	.nv.info._Z13phase1_kernelPiii,"",@"SHT_CUDA_INFO"
	.sectionflags	@""
	.align	4


	//----- nvinfo : EIATTR_CUDA_API_VERSION
	.align		4
        /*0000*/ 	.byte	0x04, 0x37
        /*0002*/ 	.short	(.L_68 - .L_67)
.L_67:
        /*0004*/ 	.word	0x00000082


	//----- nvinfo : EIATTR_KPARAM_INFO
	.align		4
.L_68:
        /*0008*/ 	.byte	0x04, 0x17
        /*000a*/ 	.short	(.L_70 - .L_69)
.L_69:
        /*000c*/ 	.word	0x00000000
        /*0010*/ 	.short	0x0002
        /*0012*/ 	.short	0x000c
        /*0014*/ 	.byte	0x00, 0xf0, 0x11, 0x00


	//----- nvinfo : EIATTR_KPARAM_INFO
	.align		4
.L_70:
        /*0018*/ 	.byte	0x04, 0x17
        /*001a*/ 	.short	(.L_72 - .L_71)
.L_71:
        /*001c*/ 	.word	0x00000000
        /*0020*/ 	.short	0x0001
        /*0022*/ 	.short	0x0008
        /*0024*/ 	.byte	0x00, 0xf0, 0x11, 0x00


	//----- nvinfo : EIATTR_KPARAM_INFO
	.align		4
.L_72:
        /*0028*/ 	.byte	0x04, 0x17
        /*002a*/ 	.short	(.L_74 - .L_73)
.L_73:
        /*002c*/ 	.word	0x00000000
        /*0030*/ 	.short	0x0000
        /*0032*/ 	.short	0x0000
        /*0034*/ 	.byte	0x00, 0xf5, 0x21, 0x00


	//----- nvinfo : EIATTR_SPARSE_MMA_MASK
	.align		4
.L_74:
        /*0038*/ 	.byte	0x03, 0x50
        /*003a*/ 	.short	0x0000


	//----- nvinfo : EIATTR_MAXREG_COUNT
	.align		4
        /*003c*/ 	.byte	0x03, 0x1b
        /*003e*/ 	.short	0x00ff


	//----- nvinfo : EIATTR_NUM_BARRIERS
	.align		4
        /*0040*/ 	.byte	0x02, 0x4c
        /*0042*/ 	.byte	0x01
	.zero		1


	//----- nvinfo : EIATTR_MERCURY_ISA_VERSION
	.align		4
        /*0044*/ 	.byte	0x03, 0x5f
        /*0046*/ 	.short	0x0101


	//----- nvinfo : EIATTR_VRC_CTA_INIT_COUNT
	.align		4
        /*0048*/ 	.byte	0x02, 0x4a
	.zero		1
	.zero		1


	//----- nvinfo : EIATTR_EXIT_INSTR_OFFSETS
	.align		4
        /*004c*/ 	.byte	0x04, 0x1c
        /*004e*/ 	.short	(.L_76 - .L_75)


	//   ....[0]....
.L_75:
        /*0050*/ 	.word	0x00000b00


	//----- nvinfo : EIATTR_CBANK_PARAM_SIZE
	.align		4
.L_76:
        /*0054*/ 	.byte	0x03, 0x19
        /*0056*/ 	.short	0x0010


	//----- nvinfo : EIATTR_PARAM_CBANK
	.align		4
        /*0058*/ 	.byte	0x04, 0x0a
        /*005a*/ 	.short	(.L_78 - .L_77)
	.align		4
.L_77:
        /*005c*/ 	.word	index@(.nv.constant0._Z13phase1_kernelPiii)
        /*0060*/ 	.short	0x0380
        /*0062*/ 	.short	0x0010


	//----- nvinfo : EIATTR_SW_WAR
	.align		4
.L_78:
        /*0064*/ 	.byte	0x04, 0x36
        /*0066*/ 	.short	(.L_80 - .L_79)
.L_79:
        /*0068*/ 	.word	0x00000008
.L_80:


//--------------------- .nv.callgraph             --------------------------
	.section	.nv.callgraph,"",@"SHT_CUDA_CALLGRAPH"
	.align	4
	.sectionentsize	8
	.align		4
        /*0000*/ 	.word	0x00000000
	.align		4
        /*0004*/ 	.word	0xffffffff
	.align		4
        /*0008*/ 	.word	0x00000000
	.align		4
        /*000c*/ 	.word	0xfffffffe
	.align		4
        /*0010*/ 	.word	0x00000000
	.align		4
        /*0014*/ 	.word	0xfffffffd
	.align		4
        /*0018*/ 	.word	0x00000000
	.align		4
        /*001c*/ 	.word	0xfffffffc


//--------------------- .nv.constant4             --------------------------
	.section	.nv.constant4,"a",@progbits
	.align	8
	.align		8
.nv.constant4:
        /*0000*/ 	.dword	INF


//--------------------- .text._Z13phase3_kernelPiii --------------------------
	.section	.text._Z13phase3_kernelPiii,"ax",@progbits
	.align	128
        .global         _Z13phase3_kernelPiii
        .type           _Z13phase3_kernelPiii,@function
        .size           _Z13phase3_kernelPiii,(.L_x_8 - _Z13phase3_kernelPiii)
        .other          _Z13phase3_kernelPiii,@"STO_CUDA_ENTRY STV_DEFAULT"
_Z13phase3_kernelPiii:
.text._Z13phase3_kernelPiii:
[----:B------:R-:W-:Y:S01]  /*0000*/  LDC R1, c[0x0][0x37c] ;  /* 0x0000df00ff017b82 */ /* 0x000fe20000000800 */
[----:B------:R-:W0:Y:S07]  /*0010*/  S2R R24, SR_TID.Y ;  /* 0x0000000000187919 */ /* 0x000e2e0000002200 */
[----:B------:R-:W1:Y:S01]  /*0020*/  LDC.64 R2, c[0x0][0x388] ;  /* 0x0000e200ff027b82 */ /* 0x000e620000000a00 */
[----:B------:R-:W2:Y:S01]  /*0030*/  LDCU.64 UR6, c[0x0][0x358] ;  /* 0x00006b00ff0677ac */ /* 0x000ea20008000a00 */
[----:B------:R-:W0:Y:S01]  /*0040*/  S2R R7, SR_CTAID.Y ;  /* 0x0000000000077919 */ /* 0x000e220000002600 */
[----:B------:R-:W3:Y:S05]  /*0050*/  S2R R5, SR_TID.X ;  /* 0x0000000000057919 */ /* 0x000eea0000002100 */
[----:B------:R-:W4:Y:S01]  /*0060*/  LDC.64 R16, c[0x0][0x380] ;  /* 0x0000e000ff107b82 */ /* 0x000f220000000a00 */
[----:B------:R-:W5:Y:S01]  /*0070*/  S2R R4, SR_CTAID.X ;  /* 0x0000000000047919 */ /* 0x000f620000002500 */
[----:B-1----:R-:W-:-:S02]  /*0080*/  IMAD R15, R3, 0x4e, RZ ;  /* 0x0000004e030f7824 */ /* 0x002fc400078e02ff */
[----:B0-----:R-:W-:-:S04]  /*0090*/  IMAD R12, R7, 0x4e, R24 ;  /* 0x0000004e070c7824 */ /* 0x001fc800078e0218 */
[----:B------:R-:W-:-:S04]  /*00a0*/  IMAD R0, R12, R2, R15 ;  /* 0x000000020c007224 */ /* 0x000fc800078e020f */
[--C-:B---3--:R-:W-:Y:S02]  /*00b0*/  IMAD.IADD R9, R0, 0x1, R5.reuse ;  /* 0x0000000100097824 */ /* 0x108fe400078e0205 */
[----:B-----5:R-:W-:Y:S02]  /*00c0*/  IMAD R27, R4, 0x4e, R5 ;  /* 0x0000004e041b7824 */ /* 0x020fe400078e0205 */
[----:B----4-:R-:W-:-:S04]  /*00d0*/  IMAD.WIDE R8, R9, 0x4, R16 ;  /* 0x0000000409087825 */ /* 0x010fc800078e0210 */
[----:B------:R-:W-:Y:S01]  /*00e0*/  IMAD R4, R3, 0x4e, R24 ;  /* 0x0000004e03047824 */ /* 0x000fe200078e0218 */
[----:B--2---:R-:W2:Y:S01]  /*00f0*/  LDG.E R22, desc[UR6][R8.64] ;  /* 0x0000000608167981 */ /* 0x004ea2000c1e1900 */
[----:B------:R-:W-:Y:S02]  /*0100*/  VIADD R23, R12, 0x1a ;  /* 0x0000001a0c177836 */ /* 0x000fe40000000000 */
[CC--:B------:R-:W-:Y:S01]  /*0110*/  IMAD R29, R4.reuse, R2.reuse, R27 ;  /* 0x00000002041d7224 */ /* 0x0c0fe200078e021b */
[----:B------:R-:W3:Y:S01]  /*0120*/  LDG.E R13, desc[UR6][R8.64+0x68] ;  /* 0x00006806080d7981 */ /* 0x000ee2000c1e1900 */
[----:B------:R-:W-:Y:S02]  /*0130*/  IMAD R6, R23, R2, R15 ;  /* 0x0000000217067224 */ /* 0x000fe400078e020f */
[----:B------:R-:W-:Y:S01]  /*0140*/  VIADD R0, R4, 0x1a ;  /* 0x0000001a04007836 */ /* 0x000fe20000000000 */
[----:B------:R-:W4:Y:S01]  /*0150*/  LDG.E R25, desc[UR6][R8.64+0xd0] ;  /* 0x0000d00608197981 */ /* 0x000f22000c1e1900 */
[----:B------:R-:W-:-:S04]  /*0160*/  IMAD.WIDE R28, R29, 0x4, R16 ;  /* 0x000000041d1c7825 */ /* 0x000fc800078e0210 */
[----:B------:R-:W-:Y:S01]  /*0170*/  IMAD.IADD R21, R6, 0x1, R5 ;  /* 0x0000000106157824 */ /* 0x000fe200078e0205 */
[----:B------:R-:W5:Y:S01]  /*0180*/  LDG.E R14, desc[UR6][R28.64] ;  /* 0x000000061c0e7981 */ /* 0x000f62000c1e1900 */
[----:B------:R-:W-:Y:S02]  /*0190*/  IMAD R7, R0, R2, R27 ;  /* 0x0000000200077224 */ /* 0x000fe400078e021b */
[--C-:B------:R-:W-:Y:S01]  /*01a0*/  IMAD.WIDE R20, R21, 0x4, R16.reuse ;  /* 0x0000000415147825 */ /* 0x100fe200078e0210 */
[----:B------:R-:W4:Y:S03]  /*01b0*/  LDG.E R3, desc[UR6][R28.64+0x68] ;  /* 0x000068061c037981 */ /* 0x000f26000c1e1900 */
[----:B------:R-:W-:Y:S01]  /*01c0*/  IMAD.WIDE R6, R7, 0x4, R16 ;  /* 0x0000000407067825 */ /* 0x000fe200078e0210 */
[----:B------:R0:W4:Y:S04]  /*01d0*/  LDG.E R18, desc[UR6][R28.64+0xd0] ;  /* 0x0000d0061c127981 */ /* 0x000128000c1e1900 */
[----:B------:R-:W4:Y:S04]  /*01e0*/  LDG.E R19, desc[UR6][R20.64] ;  /* 0x0000000614137981 */ /* 0x000f28000c1e1900 */
[----:B------:R-:W4:Y:S04]  /*01f0*/  LDG.E R10, desc[UR6][R6.64] ;  /* 0x00000006060a7981 */ /* 0x000f28000c1e1900 */
[----:B------:R-:W4:Y:S04]  /*0200*/  LDG.E R11, desc[UR6][R20.64+0x68] ;  /* 0x00006806140b7981 */ /* 0x000f28000c1e1900 */
[----:B------:R-:W4:Y:S04]  /*0210*/  LDG.E R8, desc[UR6][R6.64+0x68] ;  /* 0x0000680606087981 */ /* 0x000f28000c1e1900 */
[----:B------:R1:W4:Y:S01]  /*0220*/  LDG.E R9, desc[UR6][R20.64+0xd0] ;  /* 0x0000d00614097981 */ /* 0x000322000c1e1900 */
[----:B0-----:R-:W0:Y:S01]  /*0230*/  S2R R29, SR_CgaCtaId ;  /* 0x00000000001d7919 */ /* 0x001e220000008800 */
[----:B------:R-:W-:Y:S01]  /*0240*/  MOV R26, 0x400 ;  /* 0x00000400001a7802 */ /* 0x000fe20000000f00 */
[----:B------:R-:W-:Y:S01]  /*0250*/  VIADD R28, R12, 0x34 ;  /* 0x000000340c1c7836 */ /* 0x000fe20000000000 */
[----:B------:R-:W4:Y:S03]  /*0260*/  LDG.E R6, desc[UR6][R6.64+0xd0] ;  /* 0x0000d00606067981 */ /* 0x000f26000c1e1900 */
[----:B------:R-:W-:-:S02]  /*0270*/  VIADD R0, R26, 0x5f10 ;  /* 0x00005f101a007836 */ /* 0x000fc40000000000 */
[----:B------:R-:W-:Y:S01]  /*0280*/  IMAD R12, R12, R2, R27 ;  /* 0x000000020c0c7224 */ /* 0x000fe200078e021b */
[C---:B0-----:R-:W-:Y:S02]  /*0290*/  LEA R26, R29.reuse, R26, 0x18 ;  /* 0x0000001a1d1a7211 */ /* 0x041fe400078ec0ff */
[----:B------:R-:W-:Y:S01]  /*02a0*/  LEA R0, R29, R0, 0x18 ;  /* 0x000000001d007211 */ /* 0x000fe200078ec0ff */
[----:B------:R-:W-:Y:S02]  /*02b0*/  VIADD R29, R4, 0x34 ;  /* 0x00000034041d7836 */ /* 0x000fe40000000000 */
[-C--:B------:R-:W-:Y:S02]  /*02c0*/  IMAD R4, R28, R2.reuse, R15 ;  /* 0x000000021c047224 */ /* 0x080fe400078e020f */
[-CC-:B------:R-:W-:Y:S02]  /*02d0*/  IMAD R15, R23, R2.reuse, R27.reuse ;  /* 0x00000002170f7224 */ /* 0x180fe400078e021b */
[----:B------:R-:W-:-:S02]  /*02e0*/  IMAD R23, R29, R2, R27 ;  /* 0x000000021d177224 */ /* 0x000fc400078e021b */
[----:B------:R-:W-:Y:S02]  /*02f0*/  IMAD R27, R28, R2, R27 ;  /* 0x000000021c1b7224 */ /* 0x000fe400078e021b */
[----:B------:R-:W-:Y:S02]  /*0300*/  IMAD R2, R24, 0x138, R26 ;  /* 0x0000013818027824 */ /* 0x000fe400078e021a */
[----:B-1----:R-:W-:Y:S02]  /*0310*/  IMAD.IADD R21, R4, 0x1, R5 ;  /* 0x0000000104157824 */ /* 0x002fe400078e0205 */
[----:B------:R-:W-:Y:S02]  /*0320*/  IMAD R4, R5, 0x4, R2 ;  /* 0x0000000405047824 */ /* 0x000fe400078e0202 */
[----:B------:R-:W-:-:S04]  /*0330*/  IMAD.WIDE R20, R21, 0x4, R16 ;  /* 0x0000000415147825 */ /* 0x000fc800078e0210 */
[----:B------:R-:W-:Y:S01]  /*0340*/  IMAD R0, R5, 0x4, R0 ;  /* 0x0000000405007824 */ /* 0x000fe200078e0200 */
[----:B------:R-:W4:Y:S04]  /*0350*/  LDG.E R7, desc[UR6][R20.64] ;  /* 0x0000000614077981 */ /* 0x000f28000c1e1900 */
[----:B------:R-:W4:Y:S04]  /*0360*/  LDG.E R5, desc[UR6][R20.64+0x68] ;  /* 0x0000680614057981 */ /* 0x000f28000c1e1900 */
[----:B------:R-:W4:Y:S01]  /*0370*/  LDG.E R29, desc[UR6][R20.64+0xd0] ;  /* 0x0000d006141d7981 */ /* 0x000f22000c1e1900 */
[----:B------:R-:W-:-:S03]  /*0380*/  IMAD R24, R24, 0x138, R0 ;  /* 0x0000013818187824 */ /* 0x000fc600078e0200 */
[----:B--2---:R0:W-:Y:S02]  /*0390*/  STS [R4], R22 ;  /* 0x0000001604007388 */ /* 0x0041e40000000800 */
[----:B0-----:R-:W-:-:S05]  /*03a0*/  IMAD.WIDE R22, R23, 0x4, R16 ;  /* 0x0000000417167825 */ /* 0x001fca00078e0210 */
[----:B------:R-:W2:Y:S04]  /*03b0*/  LDG.E R26, desc[UR6][R22.64] ;  /* 0x00000006161a7981 */ /* 0x000ea8000c1e1900 */
[----:B------:R-:W2:Y:S04]  /*03c0*/  LDG.E R28, desc[UR6][R22.64+0x68] ;  /* 0x00006806161c7981 */ /* 0x000ea8000c1e1900 */
[----:B------:R-:W2:Y:S04]  /*03d0*/  LDG.E R23, desc[UR6][R22.64+0xd0] ;  /* 0x0000d00616177981 */ /* 0x000ea8000c1e1900 */
[----:B-----5:R0:W-:Y:S04]  /*03e0*/  STS [R24], R14 ;  /* 0x0000000e18007388 */ /* 0x0201e80000000800 */
[----:B---3--:R1:W-:Y:S04]  /*03f0*/  STS [R4+0x68], R13 ;  /* 0x0000680d04007388 */ /* 0x0083e80000000800 */
[----:B----4-:R-:W-:Y:S01]  /*0400*/  STS [R24+0x68], R3 ;  /* 0x0000680318007388 */ /* 0x010fe20000000800 */
[----:B0-----:R-:W-:-:S03]  /*0410*/  IMAD.WIDE R14, R15, 0x4, R16 ;  /* 0x000000040f0e7825 */ /* 0x001fc600078e0210 */
[----:B------:R-:W-:Y:S01]  /*0420*/  STS [R4+0xd0], R25 ;  /* 0x0000d01904007388 */ /* 0x000fe20000000800 */
[----:B-1----:R-:W-:-:S03]  /*0430*/  IMAD.WIDE R12, R12, 0x4, R16 ;  /* 0x000000040c0c7825 */ /* 0x002fc600078e0210 */
[----:B------:R-:W-:Y:S01]  /*0440*/  STS [R24+0xd0], R18 ;  /* 0x0000d01218007388 */ /* 0x000fe20000000800 */
[----:B------:R-:W-:-:S03]  /*0450*/  IMAD.WIDE R16, R27, 0x4, R16 ;  /* 0x000000041b107825 */ /* 0x000fc600078e0210 */
[----:B------:R0:W-:Y:S04]  /*0460*/  STS [R4+0x1fb0], R19 ;  /* 0x001fb01304007388 */ /* 0x0001e80000000800 */
[----:B------:R-:W-:Y:S04]  /*0470*/  STS [R24+0x1fb0], R10 ;  /* 0x001fb00a18007388 */ /* 0x000fe80000000800 */
[----:B------:R-:W-:Y:S04]  /*0480*/  STS [R4+0x2018], R11 ;  /* 0x0020180b04007388 */ /* 0x000fe80000000800 */
[----:B------:R1:W-:Y:S04]  /*0490*/  STS [R24+0x2018], R8 ;  /* 0x0020180818007388 */ /* 0x0003e80000000800 */
[----:B------:R3:W-:Y:S04]  /*04a0*/  STS [R4+0x2080], R9 ;  /* 0x0020800904007388 */ /* 0x0007e80000000800 */
[----:B0-----:R-:W4:Y:S04]  /*04b0*/  LDG.E R19, desc[UR6][R12.64] ;  /* 0x000000060c137981 */ /* 0x001f28000c1e1900 */
[----:B-1----:R-:W5:Y:S04]  /*04c0*/  LDG.E R8, desc[UR6][R12.64+0xd0] ;  /* 0x0000d0060c087981 */ /* 0x002f68000c1e1900 */
[----:B---3--:R-:W3:Y:S04]  /*04d0*/  LDG.E R9, desc[UR6][R12.64+0x68] ;  /* 0x000068060c097981 */ /* 0x008ee8000c1e1900 */
[----:B------:R-:W3:Y:S04]  /*04e0*/  LDG.E R22, desc[UR6][R14.64] ;  /* 0x000000060e167981 */ /* 0x000ee8000c1e1900 */
[----:B------:R-:W3:Y:S04]  /*04f0*/  LDG.E R20, desc[UR6][R14.64+0x68] ;  /* 0x000068060e147981 */ /* 0x000ee8000c1e1900 */
[----:B------:R-:W3:Y:S04]  /*0500*/  LDG.E R21, desc[UR6][R14.64+0xd0] ;  /* 0x0000d0060e157981 */ /* 0x000ee8000c1e1900 */
[----:B------:R-:W3:Y:S04]  /*0510*/  LDG.E R3, desc[UR6][R16.64] ;  /* 0x0000000610037981 */ /* 0x000ee8000c1e1900 */
[----:B------:R-:W3:Y:S04]  /*0520*/  LDG.E R27, desc[UR6][R16.64+0x68] ;  /* 0x00006806101b7981 */ /* 0x000ee8000c1e1900 */
[----:B------:R-:W3:Y:S04]  /*0530*/  LDG.E R11, desc[UR6][R16.64+0xd0] ;  /* 0x0000d006100b7981 */ /* 0x000ee8000c1e1900 */
[----:B------:R-:W-:Y:S04]  /*0540*/  STS [R24+0x2080], R6 ;  /* 0x0020800618007388 */ /* 0x000fe80000000800 */
[----:B------:R-:W-:Y:S01]  /*0550*/  STS [R4+0x3f60], R7 ;  /* 0x003f600704007388 */ /* 0x000fe20000000800 */
[----:B------:R-:W-:-:S03]  /*0560*/  UMOV UR4, 0x1a0 ;  /* 0x000001a000047882 */ /* 0x000fc60000000000 */
[----:B--2---:R-:W-:Y:S04]  /*0570*/  STS [R24+0x3f60], R26 ;  /* 0x003f601a18007388 */ /* 0x004fe80000000800 */
[----:B------:R-:W-:Y:S04]  /*0580*/  STS [R4+0x3fc8], R5 ;  /* 0x003fc80504007388 */ /* 0x000fe80000000800 */
[----:B------:R-:W-:Y:S04]  /*0590*/  STS [R24+0x3fc8], R28 ;  /* 0x003fc81c18007388 */ /* 0x000fe80000000800 */
[----:B------:R-:W-:Y:S04]  /*05a0*/  STS [R4+0x4030], R29 ;  /* 0x0040301d04007388 */ /* 0x000fe80000000800 */
[----:B------:R-:W-:Y:S01]  /*05b0*/  STS [R24+0x4030], R23 ;  /* 0x0040301718007388 */ /* 0x000fe20000000800 */
[----:B------:R-:W-:Y:S06]  /*05c0*/  BAR.SYNC.DEFER_BLOCKING 0x0 ;  /* 0x0000000000007b1d */ /* 0x000fec0000010000 */
[----:B------:R-:W-:Y:S04]  /*05d0*/  LDS R25, [R2] ;  /* 0x0000000002197984 */ /* 0x000fe80000000800 */
[----:B------:R-:W5:Y:S04]  /*05e0*/  LDS R6, [R0+0xd0] ;  /* 0x0000d00000067984 */ /* 0x000f680000000800 */
[----:B------:R-:W4:Y:S04]  /*05f0*/  LDS R26, [R0] ;  /* 0x00000000001a7984 */ /* 0x000f280000000800 */
[----:B------:R-:W3:Y:S04]  /*0600*/  LDS R18, [R0+0x68] ;  /* 0x0000680000127984 */ /* 0x000ee80000000800 */
[----:B------:R-:W0:Y:S04]  /*0610*/  LDS R28, [R2+0x1fb0] ;  /* 0x001fb000021c7984 */ /* 0x000e280000000800 */
[----:B------:R-:W1:Y:S01]  /*0620*/  LDS R10, [R2+0x3f60] ;  /* 0x003f6000020a7984 */ /* 0x000e620000000800 */
[-C--:B-----5:R-:W-:Y:S01]  /*0630*/  VIADDMNMX R7, R6, R25.reuse, R8, PT ;  /* 0x0000001906077246 */ /* 0x0a0fe20003800108 */
[----:B------:R-:W-:Y:S01]  /*0640*/  VIADD R8, R2, 0x1fb4 ;  /* 0x00001fb402087836 */ /* 0x000fe20000000000 */
[----:B----4-:R-:W-:-:S02]  /*0650*/  VIADDMNMX R19, R26, R25, R19, PT ;  /* 0x000000191a137246 */ /* 0x010fc40003800113 */
[----:B---3--:R-:W-:Y:S02]  /*0660*/  VIADDMNMX R5, R18, R25, R9, PT ;  /* 0x0000001912057246 */ /* 0x008fe40003800109 */
[-C--:B0-----:R-:W-:Y:S02]  /*0670*/  VIADDMNMX R23, R26, R28.reuse, R22, PT ;  /* 0x0000001c1a177246 */ /* 0x081fe40003800116 */
[-C--:B------:R-:W-:Y:S02]  /*0680*/  VIADDMNMX R29, R18, R28.reuse, R20, PT ;  /* 0x0000001c121d7246 */ /* 0x080fe40003800114 */
[----:B------:R-:W-:Y:S02]  /*0690*/  VIADDMNMX R21, R6, R28, R21, PT ;  /* 0x0000001c06157246 */ /* 0x000fe40003800115 */
[-C--:B-1----:R-:W-:Y:S02]  /*06a0*/  VIADDMNMX R3, R26, R10.reuse, R3, PT ;  /* 0x0000000a1a037246 */ /* 0x082fe40003800103 */
[----:B------:R-:W-:-:S02]  /*06b0*/  VIADDMNMX R27, R18, R10, R27, PT ;  /* 0x0000000a121b7246 */ /* 0x000fc4000380011b */
[----:B------:R-:W-:-:S07]  /*06c0*/  VIADDMNMX R11, R6, R10, R11, PT ;  /* 0x0000000a060b7246 */ /* 0x000fce000380010b */
.L_x_0:
[----:B------:R-:W-:Y:S04]  /*06d0*/  LDS R4, [R8+-0x1fb0] ;  /* 0xffe0500008047984 */ /* 0x000fe80000000800 */
[----:B------:R-:W0:Y:S04]  /*06e0*/  LDS R22, [R0+UR4+-0x68] ;  /* 0xffff980400167984 */ /* 0x000e280008000800 */
[----:B------:R-:W1:Y:S04]  /*06f0*/  LDS R20, [R0+UR4] ;  /* 0x0000000400147984 */ /* 0x000e680008000800 */
[----:B------:R-:W2:Y:S04]  /*0700*/  LDS R9, [R8] ;  /* 0x0000000008097984 */ /* 0x000ea80000000800 */
[----:B------:R-:W3:Y:S04]  /*0710*/  LDS R18, [R0+UR4+0x68] ;  /* 0x0000680400127984 */ /* 0x000ee80008000800 */
[----:B------:R-:W-:Y:S04]  /*0720*/  LDS R24, [R8+-0x1fac] ;  /* 0xffe0540008187984 */ /* 0x000fe80000000800 */
[----:B------:R-:W-:Y:S04]  /*0730*/  LDS R25, [R0+UR4+0x138] ;  /* 0x0001380400197984 */ /* 0x000fe80008000800 */
[----:B------:R-:W-:Y:S04]  /*0740*/  LDS R6, [R8+0x4] ;  /* 0x0000040008067984 */ /* 0x000fe80000000800 */
[----:B------:R-:W-:Y:S01]  /*0750*/  LDS R26, [R0+UR4+0x3a8] ;  /* 0x0003a804001a7984 */ /* 0x000fe20008000800 */
[----:B0-----:R-:W-:-:S02]  /*0760*/  VIADDMNMX R2, R22, R4, R19, PT ;  /* 0x0000000416027246 */ /* 0x001fc40003800113 */
[-C--:B-1----:R-:W-:Y:S02]  /*0770*/  VIADDMNMX R10, R20, R4.reuse, R5, PT ;  /* 0x00000004140a7246 */ /* 0x082fe40003800105 */
[----:B------:R-:W0:Y:S01]  /*0780*/  LDS R5, [R8+0x1fb0] ;  /* 0x001fb00008057984 */ /* 0x000e220000000800 */
[-C--:B--2---:R-:W-:Y:S02]  /*0790*/  VIADDMNMX R23, R22, R9.reuse, R23, PT ;  /* 0x0000000916177246 */ /* 0x084fe40003800117 */
[-C--:B------:R-:W-:Y:S02]  /*07a0*/  VIADDMNMX R29, R20, R9.reuse, R29, PT ;  /* 0x00000009141d7246 */ /* 0x080fe4000380011d */
[C---:B---3--:R-:W-:Y:S02]  /*07b0*/  VIADDMNMX R9, R18.reuse, R9, R21, PT ;  /* 0x0000000912097246 */ /* 0x048fe40003800115 */
[----:B------:R-:W-:Y:S01]  /*07c0*/  VIADDMNMX R7, R18, R4, R7, PT ;  /* 0x0000000412077246 */ /* 0x000fe20003800107 */
[----:B------:R-:W1:Y:S04]  /*07d0*/  LDS R21, [R0+UR4+0xd0] ;  /* 0x0000d00400157984 */ /* 0x000e680008000800 */
[----:B------:R-:W2:Y:S01]  /*07e0*/  LDS R4, [R0+UR4+0x1a0] ;  /* 0x0001a00400047984 */ /* 0x000ea20008000800 */
[----:B0-----:R-:W-:-:S02]  /*07f0*/  VIADDMNMX R20, R20, R5, R27, PT ;  /* 0x0000000514147246 */ /* 0x001fc4000380011b */
[-C--:B------:R-:W-:Y:S02]  /*0800*/  VIADDMNMX R22, R22, R5.reuse, R3, PT ;  /* 0x0000000516167246 */ /* 0x080fe40003800103 */
[----:B------:R-:W-:Y:S02]  /*0810*/  VIADDMNMX R27, R18, R5, R11, PT ;  /* 0x00000005121b7246 */ /* 0x000fe4000380010b */
[C---:B------:R-:W-:Y:S01]  /*0820*/  VIADDMNMX R5, R25.reuse, R24, R10, PT ;  /* 0x0000001819057246 */ /* 0x040fe2000380010a */
[----:B------:R-:W0:Y:S01]  /*0830*/  LDS R18, [R8+0x1fb4] ;  /* 0x001fb40008127984 */ /* 0x000e220000000800 */
[----:B------:R-:W-:Y:S02]  /*0840*/  VIADDMNMX R3, R25, R6, R29, PT ;  /* 0x0000000619037246 */ /* 0x000fe4000380011d */
[C---:B-1----:R-:W-:Y:S01]  /*0850*/  VIADDMNMX R19, R21.reuse, R24, R2, PT ;  /* 0x0000001815137246 */ /* 0x042fe20003800102 */
[----:B------:R-:W-:Y:S01]  /*0860*/  LDS R10, [R0+UR4+0x208] ;  /* 0x00020804000a7984 */ /* 0x000fe20008000800 */
[----:B------:R-:W-:-:S02]  /*0870*/  VIADDMNMX R2, R21, R6, R23, PT ;  /* 0x0000000615027246 */ /* 0x000fc40003800117 */
[C---:B--2---:R-:W-:Y:S01]  /*0880*/  VIADDMNMX R7, R4.reuse, R24, R7, PT ;  /* 0x0000001804077246 */ /* 0x044fe20003800107 */
[----:B------:R-:W1:Y:S01]  /*0890*/  LDS R11, [R8+0x8] ;  /* 0x00000800080b7984 */ /* 0x000e620000000800 */
[----:B------:R-:W-:-:S03]  /*08a0*/  VIADDMNMX R9, R4, R6, R9, PT ;  /* 0x0000000604097246 */ /* 0x000fc60003800109 */
[----:B------:R-:W2:Y:S04]  /*08b0*/  LDS R6, [R0+UR4+0x270] ;  /* 0x0002700400067984 */ /* 0x000ea80008000800 */
[----:B------:R-:W3:Y:S04]  /*08c0*/  LDS R24, [R0+UR4+0x2d8] ;  /* 0x0002d80400187984 */ /* 0x000ee80008000800 */
[----:B------:R-:W4:Y:S04]  /*08d0*/  LDS R23, [R8+-0x1fa8] ;  /* 0xffe0580008177984 */ /* 0x000f280000000800 */
[----:B------:R-:W5:Y:S01]  /*08e0*/  LDS R29, [R8+0x1fb8] ;  /* 0x001fb800081d7984 */ /* 0x000f620000000800 */
[----:B0-----:R-:W-:-:S02]  /*08f0*/  VIADDMNMX R21, R21, R18, R22, PT ;  /* 0x0000001215157246 */ /* 0x001fc40003800116 */
[-C--:B------:R-:W-:Y:S01]  /*0900*/  VIADDMNMX R25, R25, R18.reuse, R20, PT ;  /* 0x0000001219197246 */ /* 0x080fe20003800114 */
[----:B------:R-:W-:Y:S01]  /*0910*/  LDS R22, [R0+UR4+0x410] ;  /* 0x0004100400167984 */ /* 0x000fe20008000800 */
[----:B------:R-:W-:-:S03]  /*0920*/  VIADDMNMX R4, R4, R18, R27, PT ;  /* 0x0000001204047246 */ /* 0x000fc6000380011b */
[----:B------:R-:W-:Y:S01]  /*0930*/  LDS R20, [R0+UR4+0x340] ;  /* 0x0003400400147984 */ /* 0x000fe20008000800 */
[----:B-1----:R-:W-:-:S03]  /*0940*/  VIADDMNMX R2, R10, R11, R2, PT ;  /* 0x0000000b0a027246 */ /* 0x002fc60003800102 */
[----:B------:R-:W0:Y:S01]  /*0950*/  LDS R27, [R8+-0x1fa4] ;  /* 0xffe05c00081b7984 */ /* 0x000e220000000800 */
[----:B--2---:R-:W-:-:S03]  /*0960*/  VIADDMNMX R3, R6, R11, R3, PT ;  /* 0x0000000b06037246 */ /* 0x004fc60003800103 */
[----:B------:R-:W-:Y:S01]  /*0970*/  LDS R18, [R8+-0x1fa0] ;  /* 0xffe0600008127984 */ /* 0x000fe20000000800 */
[----:B---3--:R-:W-:-:S03]  /*0980*/  VIADDMNMX R9, R24, R11, R9, PT ;  /* 0x0000000b18097246 */ /* 0x008fc60003800109 */
[----:B------:R-:W1:Y:S01]  /*0990*/  LDS R11, [R8+0xc] ;  /* 0x00000c00080b7984 */ /* 0x000e620000000800 */
[-C--:B----4-:R-:W-:Y:S02]  /*09a0*/  VIADDMNMX R19, R10, R23.reuse, R19, PT ;  /* 0x000000170a137246 */ /* 0x090fe40003800113 */
[-C--:B------:R-:W-:Y:S02]  /*09b0*/  VIADDMNMX R5, R6, R23.reuse, R5, PT ;  /* 0x0000001706057246 */ /* 0x080fe40003800105 */
[C---:B------:R-:W-:Y:S02]  /*09c0*/  VIADDMNMX R7, R24.reuse, R23, R7, PT ;  /* 0x0000001718077246 */ /* 0x040fe40003800107 */
[----:B------:R-:W2:Y:S01]  /*09d0*/  LDS R23, [R8+0x1fbc] ;  /* 0x001fbc0008177984 */ /* 0x000ea20000000800 */
[-C--:B-----5:R-:W-:Y:S02]  /*09e0*/  VIADDMNMX R24, R24, R29.reuse, R4, PT ;  /* 0x0000001d18187246 */ /* 0x0a0fe40003800104 */
[----:B------:R-:W-:-:S02]  /*09f0*/  VIADDMNMX R25, R6, R29, R25, PT ;  /* 0x0000001d06197246 */ /* 0x000fc40003800119 */
[----:B------:R-:W3:Y:S01]  /*0a00*/  LDS R6, [R0+UR4+0x4e0] ;  /* 0x0004e00400067984 */ /* 0x000ee20008000800 */
[----:B------:R-:W-:-:S03]  /*0a10*/  VIADDMNMX R21, R10, R29, R21, PT ;  /* 0x0000001d0a157246 */ /* 0x000fc60003800115 */
[----:B------:R-:W4:Y:S01]  /*0a20*/  LDS R10, [R8+0x10] ;  /* 0x00001000080a7984 */ /* 0x000f220000000800 */
[-C--:B0-----:R-:W-:Y:S02]  /*0a30*/  VIADDMNMX R19, R20, R27.reuse, R19, PT ;  /* 0x0000001b14137246 */ /* 0x081fe40003800113 */
[-C--:B------:R-:W-:Y:S02]  /*0a40*/  VIADDMNMX R5, R26, R27.reuse, R5, PT ;  /* 0x0000001b1a057246 */ /* 0x080fe40003800105 */
[----:B------:R-:W-:Y:S02]  /*0a50*/  VIADDMNMX R7, R22, R27, R7, PT ;  /* 0x0000001b16077246 */ /* 0x000fe40003800107 */
[----:B------:R-:W-:Y:S01]  /*0a60*/  LDS R27, [R8+0x1fc4] ;  /* 0x001fc400081b7984 */ /* 0x000fe20000000800 */
[-C--:B-1----:R-:W-:Y:S02]  /*0a70*/  VIADDMNMX R2, R20, R11.reuse, R2, PT ;  /* 0x0000000b14027246 */ /* 0x082fe40003800102 */
[----:B------:R-:W-:-:S02]  /*0a80*/  VIADDMNMX R3, R26, R11, R3, PT ;  /* 0x0000000b1a037246 */ /* 0x000fc40003800103 */
[----:B------:R-:W-:Y:S02]  /*0a90*/  VIADDMNMX R4, R22, R11, R9, PT ;  /* 0x0000000b16047246 */ /* 0x000fe40003800109 */
[----:B------:R-:W0:Y:S01]  /*0aa0*/  LDS R11, [R0+UR4+0x478] ;  /* 0x00047804000b7984 */ /* 0x000e220008000800 */
[-C--:B--2---:R-:W-:Y:S02]  /*0ab0*/  VIADDMNMX R20, R20, R23.reuse, R21, PT ;  /* 0x0000001714147246 */ /* 0x084fe40003800115 */
[-C--:B------:R-:W-:Y:S01]  /*0ac0*/  VIADDMNMX R25, R26, R23.reuse, R25, PT ;  /* 0x000000171a197246 */ /* 0x080fe20003800119 */
[----:B------:R-:W1:Y:S01]  /*0ad0*/  LDS R9, [R0+UR4+0x548] ;  /* 0x0005480400097984 */ /* 0x000e620008000800 */
[----:B------:R-:W-:Y:S02]  /*0ae0*/  VIADDMNMX R24, R22, R23, R24, PT ;  /* 0x0000001716187246 */ /* 0x000fe40003800118 */
[C---:B---3--:R-:W-:Y:S01]  /*0af0*/  VIADDMNMX R5, R6.reuse, R18, R5, PT ;  /* 0x0000001206057246 */ /* 0x048fe20003800105 */
[----:B------:R-:W2:Y:S01]  /*0b00*/  LDS R21, [R8+0x1fc0] ;  /* 0x001fc00008157984 */ /* 0x000ea20000000800 */
[----:B----4-:R-:W-:-:S03]  /*0b10*/  VIADDMNMX R3, R6, R10, R3, PT ;  /* 0x0000000a06037246 */ /* 0x010fc60003800103 */
[----:B------:R-:W-:Y:S04]  /*0b20*/  LDS R26, [R8+-0x1f9c] ;  /* 0xffe06400081a7984 */ /* 0x000fe80000000800 */
[----:B------:R-:W-:Y:S04]  /*0b30*/  LDS R23, [R8+0x14] ;  /* 0x0000140008177984 */ /* 0x000fe80000000800 */
[----:B------:R-:W3:Y:S01]  /*0b40*/  LDS R22, [R0+UR4+0x680] ;  /* 0x0006800400167984 */ /* 0x000ee20008000800 */
[C---:B0-----:R-:W-:Y:S02]  /*0b50*/  VIADDMNMX R19, R11.reuse, R18, R19, PT ;  /* 0x000000120b137246 */ /* 0x041fe40003800113 */
[----:B------:R-:W-:-:S02]  /*0b60*/  VIADDMNMX R2, R11, R10, R2, PT ;  /* 0x0000000a0b027246 */ /* 0x000fc40003800102 */
[C---:B-1----:R-:W-:Y:S02]  /*0b70*/  VIADDMNMX R7, R9.reuse, R18, R7, PT ;  /* 0x0000001209077246 */ /* 0x042fe40003800107 */
[----:B------:R-:W0:Y:S01]  /*0b80*/  LDS R18, [R0+UR4+0x5b0] ;  /* 0x0005b00400127984 */ /* 0x000e220008000800 */
[----:B------:R-:W-:Y:S02]  /*0b90*/  VIADDMNMX R4, R9, R10, R4, PT ;  /* 0x0000000a09047246 */ /* 0x000fe40003800104 */
[-C--:B--2---:R-:W-:Y:S01]  /*0ba0*/  VIADDMNMX R11, R11, R21.reuse, R20, PT ;  /* 0x000000150b0b7246 */ /* 0x084fe20003800114 */
[----:B------:R-:W1:Y:S01]  /*0bb0*/  LDS R10, [R0+UR4+0x618] ;  /* 0x00061804000a7984 */ /* 0x000e620008000800 */
[-C--:B------:R-:W-:Y:S02]  /*0bc0*/  VIADDMNMX R25, R6, R21.reuse, R25, PT ;  /* 0x0000001506197246 */ /* 0x080fe40003800119 */
[----:B------:R-:W-:Y:S01]  /*0bd0*/  VIADDMNMX R24, R9, R21, R24, PT ;  /* 0x0000001509187246 */ /* 0x000fe20003800118 */
[----:B------:R-:W-:Y:S04]  /*0be0*/  LDS R20, [R0+UR4+0x750] ;  /* 0x0007500400147984 */ /* 0x000fe80008000800 */
[----:B------:R-:W2:Y:S01]  /*0bf0*/  LDS R21, [R8+0x18] ;  /* 0x0000180008157984 */ /* 0x000ea20000000800 */
[----:B---3--:R-:W-:-:S03]  /*0c00*/  VIADDMNMX R7, R22, R26, R7, PT ;  /* 0x0000001a16077246 */ /* 0x008fc60003800107 */
[----:B------:R-:W3:Y:S01]  /*0c10*/  LDS R9, [R0+UR4+0x6e8] ;  /* 0x0006e80400097984 */ /* 0x000ee20008000800 */
[C---:B------:R-:W-:Y:S02]  /*0c20*/  VIADDMNMX R4, R22.reuse, R23, R4, PT ;  /* 0x0000001716047246 */ /* 0x040fe40003800104 */
[----:B------:R-:W-:Y:S01]  /*0c30*/  VIADDMNMX R24, R22, R27, R24, PT ;  /* 0x0000001b16187246 */ /* 0x000fe20003800118 */
[----:B------:R-:W4:Y:S01]  /*0c40*/  LDS R6, [R0+UR4+0x7b8] ;  /* 0x0007b80400067984 */ /* 0x000f220008000800 */
[----:B------:R-:W-:-:S04]  /*0c50*/  UIADD3 UR4, UPT, UPT, UR4, 0x888, URZ ;  /* 0x0000088804047890 */ /* 0x000fc8000fffe0ff */
[----:B------:R-:W-:Y:S01]  /*0c60*/  UISETP.NE.AND UP0, UPT, UR4, 0x5f78, UPT ;  /* 0x00005f780400788c */ /* 0x000fe2000bf05270 */
[CC--:B0-----:R-:W-:Y:S02]  /*0c70*/  VIADDMNMX R19, R18.reuse, R26.reuse, R19, PT ;  /* 0x0000001a12137246 */ /* 0x0c1fe40003800113 */
[C---:B------:R-:W-:Y:S02]  /*0c80*/  VIADDMNMX R2, R18.reuse, R23, R2, PT ;  /* 0x0000001712027246 */ /* 0x040fe40003800102 */
[----:B------:R-:W-:Y:S02]  /*0c90*/  VIADDMNMX R18, R18, R27, R11, PT ;  /* 0x0000001b12127246 */ /* 0x000fe4000380010b */
[C---:B-1----:R-:W-:Y:S01]  /*0ca0*/  VIADDMNMX R5, R10.reuse, R26, R5, PT ;  /* 0x0000001a0a057246 */ /* 0x042fe20003800105 */
[----:B------:R-:W0:Y:S01]  /*0cb0*/  LDS R11, [R8+0x1fc8] ;  /* 0x001fc800080b7984 */ /* 0x000e220000000800 */
[C---:B------:R-:W-:Y:S02]  /*0cc0*/  VIADDMNMX R3, R10.reuse, R23, R3, PT ;  /* 0x000000170a037246 */ /* 0x040fe40003800103 */
[----:B------:R-:W-:Y:S01]  /*0cd0*/  VIADDMNMX R25, R10, R27, R25, PT ;  /* 0x0000001b0a197246 */ /* 0x000fe20003800119 */
[----:B------:R1:W5:Y:S01]  /*0ce0*/  LDS R26, [R8+-0x1f98] ;  /* 0xffe06800081a7984 */ /* 0x0003620000000800 */
[----:B--2---:R-:W-:-:S02]  /*0cf0*/  VIADDMNMX R29, R20, R21, R3, PT ;  /* 0x00000015141d7246 */ /* 0x004fc40003800103 */
[CC--:B---3--:R-:W-:Y:S01]  /*0d00*/  VIADDMNMX R23, R9.reuse, R21.reuse, R2, PT ;  /* 0x0000001509177246 */ /* 0x0c8fe20003800102 */
[----:B-1----:R-:W-:Y:S01]  /*0d10*/  VIADD R8, R8, 0x1c ;  /* 0x0000001c08087836 */ /* 0x002fe20000000000 */
[----:B----4-:R-:W-:Y:S02]  /*0d20*/  VIADDMNMX R21, R6, R21, R4, PT ;  /* 0x0000001506157246 */ /* 0x010fe40003800104 */
[CC--:B0-----:R-:W-:Y:S02]  /*0d30*/  VIADDMNMX R3, R9.reuse, R11.reuse, R18, PT ;  /* 0x0000000b09037246 */ /* 0x0c1fe40003800112 */
[C---:B------:R-:W-:Y:S02]  /*0d40*/  VIADDMNMX R27, R20.reuse, R11, R25, PT ;  /* 0x0000000b141b7246 */ /* 0x040fe40003800119 */
[-C--:B-----5:R-:W-:Y:S02]  /*0d50*/  VIADDMNMX R19, R9, R26.reuse, R19, PT ;  /* 0x0000001a09137246 */ /* 0x0a0fe40003800113 */
[----:B------:R-:W-:-:S02]  /*0d60*/  VIADDMNMX R5, R20, R26, R5, PT ;  /* 0x0000001a14057246 */ /* 0x000fc40003800105 */
[C---:B------:R-:W-:Y:S02]  /*0d70*/  VIADDMNMX R7, R6.reuse, R26, R7, PT ;  /* 0x0000001a06077246 */ /* 0x040fe40003800107 */
[----:B------:R-:W-:Y:S01]  /*0d80*/  VIADDMNMX R11, R6, R11, R24, PT ;  /* 0x0000000b060b7246 */ /* 0x000fe20003800118 */
[----:B------:R-:W-:Y:S06]  /*0d90*/  BRA.U UP0, `(.L_x_0) ;  /* 0xfffffff9004c7547 */ /* 0x000fec000b83ffff */
[----:B------:R-:W-:Y:S04]  /*0da0*/  STG.E desc[UR6][R12.64], R19 ;  /* 0x000000130c007986 */ /* 0x000fe8000c101906 */
[----:B------:R-:W-:Y:S04]  /*0db0*/  STG.E desc[UR6][R12.64+0x68], R5 ;  /* 0x000068050c007986 */ /* 0x000fe8000c101906 */
[----:B------:R-:W-:Y:S04]  /*0dc0*/  STG.E desc[UR6][R12.64+0xd0], R7 ;  /* 0x0000d0070c007986 */ /* 0x000fe8000c101906 */
[----:B------:R-:W-:Y:S04]  /*0dd0*/  STG.E desc[UR6][R14.64], R23 ;  /* 0x000000170e007986 */ /* 0x000fe8000c101906 */
[----:B------:R-:W-:Y:S04]  /*0de0*/  STG.E desc[UR6][R14.64+0x68], R29 ;  /* 0x0000681d0e007986 */ /* 0x000fe8000c101906 */
[----:B------:R-:W-:Y:S04]  /*0df0*/  STG.E desc[UR6][R14.64+0xd0], R21 ;  /* 0x0000d0150e007986 */ /* 0x000fe8000c101906 */
[----:B------:R-:W-:Y:S04]  /*0e00*/  STG.E desc[UR6][R16.64], R3 ;  /* 0x0000000310007986 */ /* 0x000fe8000c101906 */
[----:B------:R-:W-:Y:S04]  /*0e10*/  STG.E desc[UR6][R16.64+0x68], R27 ;  /* 0x0000681b10007986 */ /* 0x000fe8000c101906 */
[----:B------:R-:W-:Y:S01]  /*0e20*/  STG.E desc[UR6][R16.64+0xd0], R11 ;  /* 0x0000d00b10007986 */ /* 0x000fe2000c101906 */
[----:B------:R-:W-:Y:S05]  /*0e30*/  EXIT ;  /* 0x000000000000794d */ /* 0x000fea0003800000 */
.L_x_1:
[----:B------:R-:W-:-:S00]  /*0e40*/  BRA `(.L_x_1) ;  /* 0xfffffffc00fc7947 */ /* 0x000fc0000383ffff */
[----:B------:R-:W-:-:S00]  /*0e50*/  NOP ;  /* 0x0000000000007918 */ /* 0x000fc00000000000 */
        /* <DEDUP_REMOVED lines=10> */
.L_x_8:


//--------------------- .text._Z17phase2_kernel_colPiii --------------------------
	.section	.text._Z17phase2_kernel_colPiii,"ax",@progbits
	.align	128
        .global         _Z17phase2_kernel_colPiii
        .type           _Z17phase2_kernel_colPiii,@function
        .size           _Z17phase2_kernel_colPiii,(.L_x_9 - _Z17phase2_kernel_colPiii)
        .other          _Z17phase2_kernel_colPiii,@"STO_CUDA_ENTRY STV_DEFAULT"
_Z17phase2_kernel_colPiii:
.text._Z17phase2_kernel_colPiii:
[----:B------:R-:W-:Y:S01]  /*0000*/  LDC R1, c[0x0][0x37c] ;  /* 0x0000df00ff017b82 */ /* 0x000fe20000000800 */
[----:B------:R-:W0:Y:S07]  /*0010*/  S2R R8, SR_TID.X ;  /* 0x0000000000087919 */ /* 0x000e2e0000002100 */
[----:B------:R-:W0:Y:S01]  /*0020*/  LDC.64 R2, c[0x0][0x388] ;  /* 0x0000e200ff027b82 */ /* 0x000e220000000a00 */
[----:B------:R-:W1:Y:S01]  /*0030*/  LDCU.64 UR6, c[0x0][0x358] ;  /* 0x00006b00ff0677ac */ /* 0x000e620008000a00 */
[----:B------:R-:W2:Y:S01]  /*0040*/  S2R R18, SR_TID.Y ;  /* 0x0000000000127919 */ /* 0x000ea20000002200 */
[----:B------:R-:W3:Y:S05]  /*0050*/  S2R R5, SR_CTAID.X ;  /* 0x0000000000057919 */ /* 0x000eea0000002500 */
[----:B------:R-:W4:Y:S01]  /*0060*/  LDC.64 R6, c[0x0][0x380] ;  /* 0x0000e000ff067b82 */ /* 0x000f220000000a00 */
[----:B0-----:R-:W-:-:S02]  /*0070*/  IMAD R11, R3, 0x4e, R8 ;  /* 0x0000004e030b7824 */ /* 0x001fc400078e0208 */
[----:B--2---:R-:W-:-:S04]  /*0080*/  IMAD R3, R3, 0x4e, R18 ;  /* 0x0000004e03037824 */ /* 0x004fc800078e0212 */
[----:B------:R-:W-:Y:S01]  /*0090*/  IMAD R21, R3, R2, R11 ;  /* 0x0000000203157224 */ /* 0x000fe200078e020b */
[----:B------:R-:W0:Y:S01]  /*00a0*/  S2R R16, SR_CgaCtaId ;  /* 0x0000000000107919 */ /* 0x000e220000008800 */
[----:B---3--:R-:W-:Y:S02]  /*00b0*/  IMAD R0, R5, 0x4e, R18 ;  /* 0x0000004e05007824 */ /* 0x008fe400078e0212 */
[----:B----4-:R-:W-:Y:S01]  /*00c0*/  IMAD.WIDE R20, R21, 0x4, R6 ;  /* 0x0000000415147825 */ /* 0x010fe200078e0206 */
[----:B------:R-:W-:-:S03]  /*00d0*/  MOV R19, 0x400 ;  /* 0x0000040000137802 */ /* 0x000fc60000000f00 */
[C---:B------:R-:W-:Y:S01]  /*00e0*/  VIADD R10, R3.reuse, 0x1a ;  /* 0x0000001a030a7836 */ /* 0x040fe20000000000 */
[----:B-1----:R-:W2:Y:S01]  /*00f0*/  LDG.E R14, desc[UR6][R20.64] ;  /* 0x00000006140e7981 */ /* 0x002ea2000c1e1900 */
[----:B------:R-:W-:Y:S02]  /*0100*/  VIADD R12, R3, 0x34 ;  /* 0x00000034030c7836 */ /* 0x000fe40000000000 */
[C---:B------:R-:W-:Y:S01]  /*0110*/  IMAD R5, R0.reuse, R2, R11 ;  /* 0x0000000200057224 */ /* 0x040fe200078e020b */
[----:B------:R-:W3:Y:S01]  /*0120*/  LDG.E R17, desc[UR6][R20.64+0xd0] ;  /* 0x0000d00614117981 */ /* 0x000ee2000c1e1900 */
[C---:B------:R-:W-:Y:S02]  /*0130*/  VIADD R3, R0.reuse, 0x1a ;  /* 0x0000001a00037836 */ /* 0x040fe40000000000 */
[----:B------:R-:W-:Y:S02]  /*0140*/  VIADD R0, R0, 0x34 ;  /* 0x0000003400007836 */ /* 0x000fe40000000000 */
[----:B------:R-:W-:-:S04]  /*0150*/  IMAD.WIDE R4, R5, 0x4, R6 ;  /* 0x0000000405047825 */ /* 0x000fc800078e0206 */
[----:B------:R-:W-:Y:S01]  /*0160*/  VIADD R9, R19, 0x5f10 ;  /* 0x00005f1013097836 */ /* 0x000fe20000000000 */
[----:B------:R-:W4:Y:S01]  /*0170*/  LDG.E R15, desc[UR6][R4.64] ;  /* 0x00000006040f7981 */ /* 0x000f22000c1e1900 */
[-CC-:B------:R-:W-:Y:S02]  /*0180*/  IMAD R13, R10, R2.reuse, R11.reuse ;  /* 0x000000020a0d7224 */ /* 0x180fe400078e020b */
[-CC-:B------:R-:W-:Y:S02]  /*0190*/  IMAD R23, R12, R2.reuse, R11.reuse ;  /* 0x000000020c177224 */ /* 0x180fe400078e020b */
[-CC-:B------:R-:W-:Y:S02]  /*01a0*/  IMAD R3, R3, R2.reuse, R11.reuse ;  /* 0x0000000203037224 */ /* 0x180fe400078e020b */
[----:B------:R-:W-:Y:S02]  /*01b0*/  IMAD R25, R0, R2, R11 ;  /* 0x0000000200197224 */ /* 0x000fe400078e020b */
[----:B------:R-:W-:Y:S01]  /*01c0*/  IMAD.WIDE R12, R13, 0x4, R6 ;  /* 0x000000040d0c7825 */ /* 0x000fe200078e0206 */
[----:B0-----:R-:W-:-:S02]  /*01d0*/  LEA R19, R16, R19, 0x18 ;  /* 0x0000001310137211 */ /* 0x001fc400078ec0ff */
[----:B------:R-:W-:Y:S01]  /*01e0*/  LEA R9, R16, R9, 0x18 ;  /* 0x0000000910097211 */ /* 0x000fe200078ec0ff */
[--C-:B------:R-:W-:Y:S01]  /*01f0*/  IMAD.WIDE R2, R3, 0x4, R6.reuse ;  /* 0x0000000403027825 */ /* 0x100fe200078e0206 */
[----:B------:R-:W5:Y:S03]  /*0200*/  LDG.E R16, desc[UR6][R20.64+0x68] ;  /* 0x0000680614107981 */ /* 0x000f66000c1e1900 */
[--C-:B------:R-:W-:Y:S01]  /*0210*/  IMAD.WIDE R10, R23, 0x4, R6.reuse ;  /* 0x00000004170a7825 */ /* 0x100fe200078e0206 */
[----:B------:R-:W3:Y:S03]  /*0220*/  LDG.E R22, desc[UR6][R12.64] ;  /* 0x000000060c167981 */ /* 0x000ee6000c1e1900 */
[----:B------:R-:W-:Y:S01]  /*0230*/  IMAD.WIDE R6, R25, 0x4, R6 ;  /* 0x0000000419067825 */ /* 0x000fe200078e0206 */
[----:B------:R-:W3:Y:S04]  /*0240*/  LDG.E R24, desc[UR6][R2.64+0x68] ;  /* 0x0000680602187981 */ /* 0x000ee8000c1e1900 */
[----:B------:R-:W3:Y:S01]  /*0250*/  LDG.E R25, desc[UR6][R4.64+0x68] ;  /* 0x0000680604197981 */ /* 0x000ee2000c1e1900 */
[----:B------:R-:W-:-:S03]  /*0260*/  IMAD R0, R8, 0x4, R19 ;  /* 0x0000000408007824 */ /* 0x000fc600078e0213 */
[----:B------:R-:W3:Y:S01]  /*0270*/  LDG.E R21, desc[UR6][R4.64+0xd0] ;  /* 0x0000d00604157981 */ /* 0x000ee2000c1e1900 */
[----:B------:R-:W-:-:S03]  /*0280*/  IMAD R9, R18, 0x138, R9 ;  /* 0x0000013812097824 */ /* 0x000fc600078e0209 */
[----:B------:R-:W3:Y:S01]  /*0290*/  LDG.E R20, desc[UR6][R2.64] ;  /* 0x0000000602147981 */ /* 0x000ee2000c1e1900 */
[----:B------:R-:W-:-:S03]  /*02a0*/  IMAD R18, R18, 0x138, R0 ;  /* 0x0000013812127824 */ /* 0x000fc600078e0200 */
[----:B------:R-:W3:Y:S04]  /*02b0*/  LDG.E R19, desc[UR6][R12.64+0x68] ;  /* 0x000068060c137981 */ /* 0x000ee8000c1e1900 */
[----:B------:R-:W3:Y:S04]  /*02c0*/  LDG.E R23, desc[UR6][R12.64+0xd0] ;  /* 0x0000d0060c177981 */ /* 0x000ee8000c1e1900 */
[----:B------:R-:W3:Y:S04]  /*02d0*/  LDG.E R29, desc[UR6][R10.64] ;  /* 0x000000060a1d7981 */ /* 0x000ee8000c1e1900 */
[----:B------:R-:W3:Y:S04]  /*02e0*/  LDG.E R27, desc[UR6][R10.64+0x68] ;  /* 0x000068060a1b7981 */ /* 0x000ee8000c1e1900 */
[----:B------:R-:W3:Y:S04]  /*02f0*/  LDG.E R13, desc[UR6][R2.64+0xd0] ;  /* 0x0000d006020d7981 */ /* 0x000ee8000c1e1900 */
[----:B------:R-:W3:Y:S04]  /*0300*/  LDG.E R12, desc[UR6][R6.64] ;  /* 0x00000006060c7981 */ /* 0x000ee8000c1e1900 */
[----:B------:R-:W3:Y:S04]  /*0310*/  LDG.E R26, desc[UR6][R6.64+0x68] ;  /* 0x00006806061a7981 */ /* 0x000ee8000c1e1900 */
[----:B------:R-:W3:Y:S04]  /*0320*/  LDG.E R28, desc[UR6][R10.64+0xd0] ;  /* 0x0000d0060a1c7981 */ /* 0x000ee8000c1e1900 */
[----:B--2---:R0:W-:Y:S04]  /*0330*/  STS [R18], R14 ;  /* 0x0000000e12007388 */ /* 0x0041e80000000800 */
[----:B0-----:R-:W2:Y:S01]  /*0340*/  LDG.E R14, desc[UR6][R6.64+0xd0] ;  /* 0x0000d006060e7981 */ /* 0x001ea2000c1e1900 */
[----:B------:R-:W-:-:S05]  /*0350*/  IMAD R8, R8, 0x4, R9 ;  /* 0x0000000408087824 */ /* 0x000fca00078e0209 */
[----:B----4-:R0:W-:Y:S04]  /*0360*/  STS [R8], R15 ;  /* 0x0000000f08007388 */ /* 0x0101e80000000800 */
[----:B-----5:R0:W-:Y:S04]  /*0370*/  STS [R18+0x68], R16 ;  /* 0x0000681012007388 */ /* 0x0201e80000000800 */
[----:B---3--:R0:W-:Y:S04]  /*0380*/  STS [R8+0x68], R25 ;  /* 0x0000681908007388 */ /* 0x0081e80000000800 */
[----:B------:R0:W-:Y:S04]  /*0390*/  STS [R18+0xd0], R17 ;  /* 0x0000d01112007388 */ /* 0x0001e80000000800 */
        /* <DEDUP_REMOVED lines=11> */
[----:B------:R0:W-:Y:S01]  /*0450*/  STS [R18+0x4030], R28 ;  /* 0x0040301c12007388 */ /* 0x0001e20000000800 */
[----:B------:R-:W-:Y:S01]  /*0460*/  VIADD R9, R9, 0x1fb0 ;  /* 0x00001fb009097836 */ /* 0x000fe20000000000 */
[----:B------:R-:W-:-:S02]  /*0470*/  UMOV UR4, 0x68 ;  /* 0x0000006800047882 */ /* 0x000fc40000000000 */
[----:B--2---:R0:W-:Y:S01]  /*0480*/  STS [R8+0x4030], R14 ;  /* 0x0040300e08007388 */ /* 0x0041e20000000800 */
[----:B------:R-:W-:Y:S06]  /*0490*/  BAR.SYNC.DEFER_BLOCKING 0x0 ;  /* 0x0000000000007b1d */ /* 0x000fec0000010000 */
[----:B------:R0:W1:Y:S04]  /*04a0*/  LDS R19, [R8] ;  /* 0x0000000008137984 */ /* 0x0000680000000800 */
[----:B------:R0:W2:Y:S04]  /*04b0*/  LDS R21, [R8+0x68] ;  /* 0x0000680008157984 */ /* 0x0000a80000000800 */
[----:B------:R0:W3:Y:S04]  /*04c0*/  LDS R17, [R8+0xd0] ;  /* 0x0000d00008117984 */ /* 0x0000e80000000800 */
[----:B------:R0:W4:Y:S04]  /*04d0*/  LDS R15, [R8+0x1fb0] ;  /* 0x001fb000080f7984 */ /* 0x0001280000000800 */
[----:B------:R0:W0:Y:S04]  /*04e0*/  LDS R13, [R8+0x2018] ;  /* 0x00201800080d7984 */ /* 0x0000280000000800 */
[----:B------:R0:W0:Y:S04]  /*04f0*/  LDS R11, [R8+0x2080] ;  /* 0x00208000080b7984 */ /* 0x0000280000000800 */
[----:B------:R0:W0:Y:S04]  /*0500*/  LDS R23, [R8+0x3f60] ;  /* 0x003f600008177984 */ /* 0x0000280000000800 */
[----:B------:R0:W0:Y:S04]  /*0510*/  LDS R25, [R8+0x3fc8] ;  /* 0x003fc80008197984 */ /* 0x0000280000000800 */
[----:B------:R0:W0:Y:S02]  /*0520*/  LDS R27, [R8+0x4030] ;  /* 0x00403000081b7984 */ /* 0x0000240000000800 */
.L_x_2:
[----:B0-----:R-:W-:Y:S04]  /*0530*/  LDS R12, [R9+-0x1fb0] ;  /* 0xffe05000090c7984 */ /* 0x001fe80000000800 */
[----:B------:R-:W1:Y:S02]  /*0540*/  LDS R10, [R0+UR4+-0x68] ;  /* 0xffff9804000a7984 */ /* 0x000e640008000800 */
[----:B-1----:R-:W-:-:S05]  /*0550*/  VIADDMNMX R19, R10, R12, R19, PT ;  /* 0x0000000c0a137246 */ /* 0x002fca0003800113 */
[----:B------:R-:W-:Y:S04]  /*0560*/  STS [R8], R19 ;  /* 0x0000001308007388 */ /* 0x000fe80000000800 */
[----:B------:R-:W-:Y:S04]  /*0570*/  LDS R14, [R9+-0x1fb0] ;  /* 0xffe05000090e7984 */ /* 0x000fe80000000800 */
[----:B------:R-:W2:Y:S02]  /*0580*/  LDS R12, [R0+UR4] ;  /* 0x00000004000c7984 */ /* 0x000ea40008000800 */
[----:B--2---:R-:W-:-:S05]  /*0590*/  VIADDMNMX R21, R12, R14, R21, PT ;  /* 0x0000000e0c157246 */ /* 0x004fca0003800115 */
[----:B------:R-:W-:Y:S04]  /*05a0*/  STS [R8+0x68], R21 ;  /* 0x0000681508007388 */ /* 0x000fe80000000800 */
[----:B------:R-:W-:Y:S04]  /*05b0*/  LDS R16, [R9+-0x1fb0] ;  /* 0xffe0500009107984 */ /* 0x000fe80000000800 */
[----:B------:R-:W3:Y:S02]  /*05c0*/  LDS R14, [R0+UR4+0x68] ;  /* 0x00006804000e7984 */ /* 0x000ee40008000800 */
[----:B---3--:R-:W-:-:S05]  /*05d0*/  VIADDMNMX R17, R14, R16, R17, PT ;  /* 0x000000100e117246 */ /* 0x008fca0003800111 */
[----:B------:R-:W-:Y:S04]  /*05e0*/  STS [R8+0xd0], R17 ;  /* 0x0000d01108007388 */ /* 0x000fe80000000800 */
[----:B------:R-:W4:Y:S02]  /*05f0*/  LDS R16, [R9] ;  /* 0x0000000009107984 */ /* 0x000f240000000800 */
[----:B----4-:R-:W-:-:S05]  /*0600*/  VIADDMNMX R15, R10, R16, R15, PT ;  /* 0x000000100a0f7246 */ /* 0x010fca000380010f */
[----:B------:R-:W-:Y:S04]  /*0610*/  STS [R8+0x1fb0], R15 ;  /* 0x001fb00f08007388 */ /* 0x000fe80000000800 */
[----:B------:R-:W0:Y:S02]  /*0620*/  LDS R16, [R9] ;  /* 0x0000000009107984 */ /* 0x000e240000000800 */
[----:B0-----:R-:W-:-:S05]  /*0630*/  VIADDMNMX R13, R12, R16, R13, PT ;  /* 0x000000100c0d7246 */ /* 0x001fca000380010d */
[----:B------:R-:W-:Y:S04]  /*0640*/  STS [R8+0x2018], R13 ;  /* 0x0020180d08007388 */ /* 0x000fe80000000800 */
[----:B------:R-:W0:Y:S02]  /*0650*/  LDS R16, [R9] ;  /* 0x0000000009107984 */ /* 0x000e240000000800 */
[----:B0-----:R-:W-:-:S05]  /*0660*/  VIADDMNMX R11, R14, R16, R11, PT ;  /* 0x000000100e0b7246 */ /* 0x001fca000380010b */
[----:B------:R-:W-:Y:S04]  /*0670*/  STS [R8+0x2080], R11 ;  /* 0x0020800b08007388 */ /* 0x000fe80000000800 */
[----:B------:R-:W0:Y:S02]  /*0680*/  LDS R16, [R9+0x1fb0] ;  /* 0x001fb00009107984 */ /* 0x000e240000000800 */
        /* <DEDUP_REMOVED lines=8> */
[----:B------:R-:W-:Y:S04]  /*0710*/  LDS R12, [R9+-0x1fac] ;  /* 0xffe05400090c7984 */ /* 0x000fe80000000800 */
[----:B------:R-:W0:Y:S02]  /*0720*/  LDS R10, [R0+UR4+0xd0] ;  /* 0x0000d004000a7984 */ /* 0x000e240008000800 */
[----:B0-----:R-:W-:-:S05]  /*0730*/  VIADDMNMX R19, R10, R12, R19, PT ;  /* 0x0000000c0a137246 */ /* 0x001fca0003800113 */
[----:B------:R-:W-:Y:S04]  /*0740*/  STS [R8], R19 ;  /* 0x0000001308007388 */ /* 0x000fe80000000800 */
[----:B------:R-:W-:Y:S04]  /*0750*/  LDS R14, [R9+-0x1fac] ;  /* 0xffe05400090e7984 */ /* 0x000fe80000000800 */
[----:B------:R-:W0:Y:S02]  /*0760*/  LDS R12, [R0+UR4+0x138] ;  /* 0x00013804000c7984 */ /* 0x000e240008000800 */
[----:B0-----:R-:W-:-:S05]  /*0770*/  VIADDMNMX R21, R12, R14, R21, PT ;  /* 0x0000000e0c157246 */ /* 0x001fca0003800115 */
[----:B------:R-:W-:Y:S04]  /*0780*/  STS [R8+0x68], R21 ;  /* 0x0000681508007388 */ /* 0x000fe80000000800 */
[----:B------:R-:W-:Y:S04]  /*0790*/  LDS R16, [R9+-0x1fac] ;  /* 0xffe0540009107984 */ /* 0x000fe80000000800 */
[----:B------:R-:W0:Y:S02]  /*07a0*/  LDS R14, [R0+UR4+0x1a0] ;  /* 0x0001a004000e7984 */ /* 0x000e240008000800 */
        /* <DEDUP_REMOVED lines=119> */
[----:B------:R-:W0:Y:S01]  /*0f20*/  LDS R14, [R0+UR4+0x680] ;  /* 0x00068004000e7984 */ /* 0x000e220008000800 */
[----:B------:R-:W-:-:S04]  /*0f30*/  UIADD3 UR4, UPT, UPT, UR4, 0x750, URZ ;  /* 0x0000075004047890 */ /* 0x000fc8000fffe0ff */
[----:B------:R-:W-:Y:S01]  /*0f40*/  UISETP.NE.AND UP0, UPT, UR4, 0x5f78, UPT ;  /* 0x00005f780400788c */ /* 0x000fe2000bf05270 */
        /* <DEDUP_REMOVED lines=17> */
[----:B------:R0:W1:Y:S02]  /*1060*/  LDS R10, [R9+0x1fc4] ;  /* 0x001fc400090a7984 */ /* 0x0000640000000800 */
[----:B0-----:R-:W-:Y:S01]  /*1070*/  VIADD R9, R9, 0x18 ;  /* 0x0000001809097836 */ /* 0x001fe20000000000 */
[----:B-1----:R-:W-:-:S05]  /*1080*/  VIADDMNMX R27, R14, R10, R27, PT ;  /* 0x0000000a0e1b7246 */ /* 0x002fca000380011b */
[----:B------:R0:W-:Y:S01]  /*1090*/  STS [R8+0x4030], R27 ;  /* 0x0040301b08007388 */ /* 0x0001e20000000800 */
[----:B------:R-:W-:Y:S05]  /*10a0*/  BRA.U UP0, `(.L_x_2) ;  /* 0xfffffff500207547 */ /* 0x000fea000b83ffff */
        /* <DEDUP_REMOVED lines=10> */
.L_x_3:
        /* <DEDUP_REMOVED lines=11> */
.L_x_9:


//--------------------- .text._Z17phase2_kernel_rowPiii --------------------------
	.section	.text._Z17phase2_kernel_rowPiii,"ax",@progbits
	.align	128
        .global         _Z17phase2_kernel_rowPiii
        .type           _Z17phase2_kernel_rowPiii,@function
        .size           _Z17phase2_kernel_rowPiii,(.L_x_10 - _Z17phase2_kernel_rowPiii)
        .other          _Z17phase2_kernel_rowPiii,@"STO_CUDA_ENTRY STV_DEFAULT"
_Z17phase2_kernel_rowPiii:
.text._Z17phase2_kernel_rowPiii:
[----:B------:R-:W-:Y:S01]  /*0000*/  LDC R1, c[0x0][0x37c] ;  /* 0x0000df00ff017b82 */ /* 0x000fe20000000800 */
[----:B------:R-:W0:Y:S07]  /*0010*/  S2R R12, SR_TID.Y ;  /* 0x00000000000c7919 */ /* 0x000e2e0000002200 */
[----:B------:R-:W1:Y:S01]  /*0020*/  LDC.64 R2, c[0x0][0x388] ;  /* 0x0000e200ff027b82 */ /* 0x000e620000000a00 */
[----:B------:R-:W2:Y:S01]  /*0030*/  LDCU.64 UR6, c[0x0][0x358] ;  /* 0x00006b00ff0677ac */ /* 0x000ea20008000a00 */
[----:B------:R-:W3:Y:S06]  /*0040*/  S2R R19, SR_TID.X ;  /* 0x0000000000137919 */ /* 0x000eec0000002100 */
[----:B------:R-:W4:Y:S08]  /*0050*/  LDC.64 R6, c[0x0][0x380] ;  /* 0x0000e000ff067b82 */ /* 0x000f300000000a00 */
[----:B------:R-:W5:Y:S01]  /*0060*/  S2UR UR4, SR_CTAID.X ;  /* 0x00000000000479c3 */ /* 0x000f620000002500 */
[----:B-1----:R-:W-:-:S02]  /*0070*/  IMAD R9, R3, 0x4e, RZ ;  /* 0x0000004e03097824 */ /* 0x002fc400078e02ff */
[----:B0-----:R-:W-:-:S04]  /*0080*/  IMAD R3, R3, 0x4e, R12 ;  /* 0x0000004e03037824 */ /* 0x001fc800078e020c */
[----:B------:R-:W-:-:S04]  /*0090*/  IMAD R0, R3, R2, R9 ;  /* 0x0000000203007224 */ /* 0x000fc800078e0209 */
[----:B---3--:R-:W-:Y:S01]  /*00a0*/  IMAD.IADD R21, R0, 0x1, R19 ;  /* 0x0000000100157824 */ /* 0x008fe200078e0213 */
[----:B------:R-:W0:Y:S01]  /*00b0*/  S2R R15, SR_CgaCtaId ;  /* 0x00000000000f7919 */ /* 0x000e220000008800 */
[----:B-----5:R-:W-:Y:S02]  /*00c0*/  UIMAD UR4, UR4, 0x4e, URZ ;  /* 0x0000004e040478a4 */ /* 0x020fe4000f8e02ff */
[----:B----4-:R-:W-:Y:S01]  /*00d0*/  IMAD.WIDE R20, R21, 0x4, R6 ;  /* 0x0000000415147825 */ /* 0x010fe200078e0206 */
[----:B------:R-:W-:-:S03]  /*00e0*/  MOV R17, 0x400 ;  /* 0x0000040000117802 */ /* 0x000fc60000000f00 */
[CC--:B------:R-:W-:Y:S01]  /*00f0*/  IMAD R4, R3.reuse, R2.reuse, UR4 ;  /* 0x0000000403047e24 */ /* 0x0c0fe2000f8e0202 */
[----:B--2---:R-:W2:Y:S01]  /*0100*/  LDG.E R13, desc[UR6][R20.64] ;  /* 0x00000006140d7981 */ /* 0x004ea2000c1e1900 */
[C---:B------:R-:W-:Y:S02]  /*0110*/  VIADD R11, R3.reuse, 0x1a ;  /* 0x0000001a030b7836 */ /* 0x040fe40000000000 */
[----:B------:R-:W-:Y:S02]  /*0120*/  VIADD R3, R3, 0x34 ;  /* 0x0000003403037836 */ /* 0x000fe40000000000 */
[----:B------:R-:W-:Y:S02]  /*0130*/  IMAD.IADD R5, R4, 0x1, R19 ;  /* 0x0000000104057824 */ /* 0x000fe400078e0213 */
[----:B------:R-:W-:Y:S02]  /*0140*/  IMAD R8, R11, R2, R9 ;  /* 0x000000020b087224 */ /* 0x000fe400078e0209 */
[----:B------:R-:W-:-:S02]  /*0150*/  VIADD R18, R17, 0x5f10 ;  /* 0x00005f1011127836 */ /* 0x000fc40000000000 */
[-C--:B------:R-:W-:Y:S02]  /*0160*/  IMAD R10, R11, R2.reuse, UR4 ;  /* 0x000000040b0a7e24 */ /* 0x080fe4000f8e0202 */
[----:B------:R-:W-:Y:S02]  /*0170*/  IMAD R14, R3, R2, R9 ;  /* 0x00000002030e7224 */ /* 0x000fe400078e0209 */
[----:B------:R-:W-:-:S04]  /*0180*/  IMAD.WIDE R4, R5, 0x4, R6 ;  /* 0x0000000405047825 */ /* 0x000fc800078e0206 */
[----:B------:R-:W-:Y:S01]  /*0190*/  IMAD R2, R3, R2, UR4 ;  /* 0x0000000403027e24 */ /* 0x000fe2000f8e0202 */
[----:B------:R-:W3:Y:S01]  /*01a0*/  LDG.E R0, desc[UR6][R4.64] ;  /* 0x0000000604007981 */ /* 0x000ee2000c1e1900 */
[--C-:B------:R-:W-:Y:S02]  /*01b0*/  IMAD.IADD R11, R8, 0x1, R19.reuse ;  /* 0x00000001080b7824 */ /* 0x100fe400078e0213 */
[--C-:B------:R-:W-:Y:S01]  /*01c0*/  IMAD.IADD R3, R10, 0x1, R19.reuse ;  /* 0x000000010a037824 */ /* 0x100fe200078e0213 */
[C---:B0-----:R-:W-:Y:S01]  /*01d0*/  LEA R17, R15.reuse, R17, 0x18 ;  /* 0x000000110f117211 */ /* 0x041fe200078ec0ff */
[--C-:B------:R-:W-:Y:S01]  /*01e0*/  IMAD.IADD R9, R14, 0x1, R19.reuse ;  /* 0x000000010e097824 */ /* 0x100fe200078e0213 */
[----:B------:R-:W-:Y:S01]  /*01f0*/  LEA R18, R15, R18, 0x18 ;  /* 0x000000120f127211 */ /* 0x000fe200078ec0ff */
[----:B------:R-:W-:Y:S01]  /*0200*/  IMAD.IADD R23, R2, 0x1, R19 ;  /* 0x0000000102177824 */ /* 0x000fe200078e0213 */
[----:B------:R-:W4:Y:S01]  /*0210*/  LDG.E R14, desc[UR6][R20.64+0x68] ;  /* 0x00006806140e7981 */ /* 0x000f22000c1e1900 */
[----:B------:R-:W-:-:S03]  /*0220*/  IMAD.WIDE R10, R11, 0x4, R6 ;  /* 0x000000040b0a7825 */ /* 0x000fc600078e0206 */
[----:B------:R-:W5:Y:S01]  /*0230*/  LDG.E R15, desc[UR6][R20.64+0xd0] ;  /* 0x0000d006140f7981 */ /* 0x000f62000c1e1900 */
[----:B------:R-:W-:-:S03]  /*0240*/  IMAD.WIDE R2, R3, 0x4, R6 ;  /* 0x0000000403027825 */ /* 0x000fc600078e0206 */
[----:B------:R-:W5:Y:S01]  /*0250*/  LDG.E R22, desc[UR6][R10.64+0x68] ;  /* 0x000068060a167981 */ /* 0x000f62000c1e1900 */
[----:B------:R-:W-:Y:S02]  /*0260*/  IMAD R16, R12, 0x138, R17 ;  /* 0x000001380c107824 */ /* 0x000fe400078e0211 */
[----:B------:R-:W-:Y:S01]  /*0270*/  IMAD.WIDE R8, R9, 0x4, R6 ;  /* 0x0000000409087825 */ /* 0x000fe200078e0206 */
[----:B------:R-:W5:Y:S03]  /*0280*/  LDG.E R24, desc[UR6][R10.64+0xd0] ;  /* 0x0000d0060a187981 */ /* 0x000f66000c1e1900 */
[----:B------:R-:W-:Y:S01]  /*0290*/  IMAD R17, R19, 0x4, R18 ;  /* 0x0000000413117824 */ /* 0x000fe200078e0212 */
[----:B------:R-:W5:Y:S01]  /*02a0*/  LDG.E R20, desc[UR6][R4.64+0x68] ;  /* 0x0000680604147981 */ /* 0x000f62000c1e1900 */
[----:B------:R-:W-:-:S03]  /*02b0*/  IMAD.WIDE R6, R23, 0x4, R6 ;  /* 0x0000000417067825 */ /* 0x000fc600078e0206 */
[----:B------:R-:W5:Y:S01]  /*02c0*/  LDG.E R18, desc[UR6][R4.64+0xd0] ;  /* 0x0000d00604127981 */ /* 0x000f62000c1e1900 */
[----:B------:R-:W-:-:S03]  /*02d0*/  IMAD R25, R19, 0x4, R16 ;  /* 0x0000000413197824 */ /* 0x000fc600078e0210 */
[----:B------:R-:W5:Y:S01]  /*02e0*/  LDG.E R23, desc[UR6][R10.64] ;  /* 0x000000060a177981 */ /* 0x000f62000c1e1900 */
[----:B------:R-:W-:-:S03]  /*02f0*/  IMAD R19, R12, 0x138, R17 ;  /* 0x000001380c137824 */ /* 0x000fc600078e0211 */
[----:B------:R-:W5:Y:S04]  /*0300*/  LDG.E R21, desc[UR6][R2.64] ;  /* 0x0000000602157981 */ /* 0x000f68000c1e1900 */
[----:B------:R-:W5:Y:S04]  /*0310*/  LDG.E R12, desc[UR6][R2.64+0x68] ;  /* 0x00006806020c7981 */ /* 0x000f68000c1e1900 */
[----:B------:R-:W5:Y:S04]  /*0320*/  LDG.E R10, desc[UR6][R2.64+0xd0] ;  /* 0x0000d006020a7981 */ /* 0x000f68000c1e1900 */
[----:B------:R-:W5:Y:S04]  /*0330*/  LDG.E R28, desc[UR6][R8.64] ;  /* 0x00000006081c7981 */ /* 0x000f68000c1e1900 */
[----:B------:R-:W5:Y:S04]  /*0340*/  LDG.E R11, desc[UR6][R6.64] ;  /* 0x00000006060b7981 */ /* 0x000f68000c1e1900 */
[----:B------:R-:W5:Y:S04]  /*0350*/  LDG.E R26, desc[UR6][R8.64+0x68] ;  /* 0x00006806081a7981 */ /* 0x000f68000c1e1900 */
[----:B------:R-:W5:Y:S04]  /*0360*/  LDG.E R27, desc[UR6][R6.64+0x68] ;  /* 0x00006806061b7981 */ /* 0x000f68000c1e1900 */
[----:B------:R-:W5:Y:S04]  /*0370*/  LDG.E R29, desc[UR6][R8.64+0xd0] ;  /* 0x0000d006081d7981 */ /* 0x000f68000c1e1900 */
[----:B--2---:R0:W-:Y:S04]  /*0380*/  STS [R25], R13 ;  /* 0x0000000d19007388 */ /* 0x0041e80000000800 */
[----:B0-----:R-:W2:Y:S04]  /*0390*/  LDG.E R13, desc[UR6][R6.64+0xd0] ;  /* 0x0000d006060d7981 */ /* 0x001ea8000c1e1900 */
[----:B---3--:R0:W-:Y:S04]  /*03a0*/  STS [R19], R0 ;  /* 0x0000000013007388 */ /* 0x0081e80000000800 */
[----:B----4-:R0:W-:Y:S04]  /*03b0*/  STS [R25+0x68], R14 ;  /* 0x0000680e19007388 */ /* 0x0101e80000000800 */
[----:B-----5:R0:W-:Y:S04]  /*03c0*/  STS [R19+0x68], R20 ;  /* 0x0000681413007388 */ /* 0x0201e80000000800 */
        /* <DEDUP_REMOVED lines=26> */
.L_x_4:
[----:B0-----:R-:W-:Y:S04]  /*0570*/  LDS R11, [R16+-0x1fb0] ;  /* 0xffe05000100b7984 */ /* 0x001fe80000000800 */
[----:B------:R-:W1:Y:S02]  /*0580*/  LDS R13, [R17+UR4+-0x68] ;  /* 0xffff9804110d7984 */ /* 0x000e640008000800 */
[----:B-1----:R-:W-:-:S05]  /*0590*/  VIADDMNMX R0, R13, R11, R0, PT ;  /* 0x0000000b0d007246 */ /* 0x002fca0003800100 */
[----:B------:R-:W-:Y:S04]  /*05a0*/  STS [R19], R0 ;  /* 0x0000000013007388 */ /* 0x000fe80000000800 */
[----:B------:R-:W2:Y:S02]  /*05b0*/  LDS R24, [R17+UR4] ;  /* 0x0000000411187984 */ /* 0x000ea40008000800 */
[----:B--2---:R-:W-:-:S05]  /*05c0*/  VIADDMNMX R24, R24, R11, R9, PT ;  /* 0x0000000b18187246 */ /* 0x004fca0003800109 */
[----:B------:R-:W-:Y:S04]  /*05d0*/  STS [R19+0x68], R24 ;  /* 0x0000681813007388 */ /* 0x000fe80000000800 */
[----:B------:R-:W3:Y:S02]  /*05e0*/  LDS R9, [R17+UR4+0x68] ;  /* 0x0000680411097984 */ /* 0x000ee40008000800 */
[----:B---3--:R-:W-:-:S05]  /*05f0*/  VIADDMNMX R22, R9, R11, R22, PT ;  /* 0x0000000b09167246 */ /* 0x008fca0003800116 */
[----:B------:R-:W-:Y:S04]  /*0600*/  STS [R19+0xd0], R22 ;  /* 0x0000d01613007388 */ /* 0x000fe80000000800 */
[----:B------:R-:W-:Y:S04]  /*0610*/  LDS R9, [R16] ;  /* 0x0000000010097984 */ /* 0x000fe80000000800 */
[----:B------:R-:W4:Y:S02]  /*0620*/  LDS R11, [R17+UR4+-0x68] ;  /* 0xffff9804110b7984 */ /* 0x000f240008000800 */
[----:B----4-:R-:W-:-:S05]  /*0630*/  VIADDMNMX R12, R11, R9, R12, PT ;  /* 0x000000090b0c7246 */ /* 0x010fca000380010c */
[----:B------:R-:W-:Y:S04]  /*0640*/  STS [R19+0x1fb0], R12 ;  /* 0x001fb00c13007388 */ /* 0x000fe80000000800 */
[----:B------:R-:W0:Y:S02]  /*0650*/  LDS R11, [R17+UR4] ;  /* 0x00000004110b7984 */ /* 0x000e240008000800 */
[----:B0-----:R-:W-:-:S05]  /*0660*/  VIADDMNMX R10, R11, R9, R10, PT ;  /* 0x000000090b0a7246 */ /* 0x001fca000380010a */
[----:B------:R-:W-:Y:S04]  /*0670*/  STS [R19+0x2018], R10 ;  /* 0x0020180a13007388 */ /* 0x000fe80000000800 */
[----:B------:R-:W0:Y:S02]  /*0680*/  LDS R11, [R17+UR4+0x68] ;  /* 0x00006804110b7984 */ /* 0x000e240008000800 */
[----:B0-----:R-:W-:-:S05]  /*0690*/  VIADDMNMX R8, R11, R9, R8, PT ;  /* 0x000000090b087246 */ /* 0x001fca0003800108 */
[----:B------:R-:W-:Y:S04]  /*06a0*/  STS [R19+0x2080], R8 ;  /* 0x0020800813007388 */ /* 0x000fe80000000800 */
[----:B------:R-:W-:Y:S04]  /*06b0*/  LDS R9, [R16+0x1fb0] ;  /* 0x001fb00010097984 */ /* 0x000fe80000000800 */
[----:B------:R-:W0:Y:S02]  /*06c0*/  LDS R11, [R17+UR4+-0x68] ;  /* 0xffff9804110b7984 */ /* 0x000e240008000800 */
[----:B0-----:R-:W-:-:S05]  /*06d0*/  VIADDMNMX R20, R11, R9, R20, PT ;  /* 0x000000090b147246 */ /* 0x001fca0003800114 */
[----:B------:R-:W-:Y:S04]  /*06e0*/  STS [R19+0x3f60], R20 ;  /* 0x003f601413007388 */ /* 0x000fe80000000800 */
[----:B------:R-:W0:Y:S02]  /*06f0*/  LDS R11, [R17+UR4] ;  /* 0x00000004110b7984 */ /* 0x000e240008000800 */
[----:B0-----:R-:W-:-:S05]  /*0700*/  VIADDMNMX R18, R11, R9, R18, PT ;  /* 0x000000090b127246 */ /* 0x001fca0003800112 */
[----:B------:R-:W-:Y:S04]  /*0710*/  STS [R19+0x3fc8], R18 ;  /* 0x003fc81213007388 */ /* 0x000fe80000000800 */
[----:B------:R-:W0:Y:S02]  /*0720*/  LDS R11, [R17+UR4+0x68] ;  /* 0x00006804110b7984 */ /* 0x000e240008000800 */
[----:B0-----:R-:W-:-:S05]  /*0730*/  VIADDMNMX R14, R11, R9, R14, PT ;  /* 0x000000090b0e7246 */ /* 0x001fca000380010e */
[----:B------:R-:W-:Y:S04]  /*0740*/  STS [R19+0x4030], R14 ;  /* 0x0040300e13007388 */ /* 0x000fe80000000800 */
[----:B------:R-:W-:Y:S04]  /*0750*/  LDS R9, [R16+-0x1fac] ;  /* 0xffe0540010097984 */ /* 0x000fe80000000800 */
[----:B------:R-:W0:Y:S02]  /*0760*/  LDS R11, [R17+UR4+0xd0] ;  /* 0x0000d004110b7984 */ /* 0x000e240008000800 */
[----:B0-----:R-:W-:-:S05]  /*0770*/  VIADDMNMX R0, R11, R9, R0, PT ;  /* 0x000000090b007246 */ /* 0x001fca0003800100 */
[----:B------:R-:W-:Y:S04]  /*0780*/  STS [R19], R0 ;  /* 0x0000000013007388 */ /* 0x000fe80000000800 */
[----:B------:R-:W0:Y:S02]  /*0790*/  LDS R11, [R17+UR4+0x138] ;  /* 0x00013804110b7984 */ /* 0x000e240008000800 */
[----:B0-----:R-:W-:-:S05]  /*07a0*/  VIADDMNMX R24, R11, R9, R24, PT ;  /* 0x000000090b187246 */ /* 0x001fca0003800118 */
[----:B------:R-:W-:Y:S04]  /*07b0*/  STS [R19+0x68], R24 ;  /* 0x0000681813007388 */ /* 0x000fe80000000800 */
[----:B------:R-:W0:Y:S02]  /*07c0*/  LDS R11, [R17+UR4+0x1a0] ;  /* 0x0001a004110b7984 */ /* 0x000e240008000800 */
[----:B0-----:R-:W-:-:S05]  /*07d0*/  VIADDMNMX R22, R11, R9, R22, PT ;  /* 0x000000090b167246 */ /* 0x001fca0003800116 */
[----:B------:R-:W-:Y:S04]  /*07e0*/  STS [R19+0xd0], R22 ;  /* 0x0000d01613007388 */ /* 0x000fe80000000800 */
[----:B------:R-:W-:Y:S04]  /*07f0*/  LDS R9, [R16+0x4] ;  /* 0x0000040010097984 */ /* 0x000fe80000000800 */
[----:B------:R-:W0:Y:S02]  /*0800*/  LDS R11, [R17+UR4+0xd0] ;  /* 0x0000d004110b7984 */ /* 0x000e240008000800 */
[----:B0-----:R-:W-:-:S05]  /*0810*/  VIADDMNMX R12, R11, R9, R12, PT ;  /* 0x000000090b0c7246 */ /* 0x001fca000380010c */
[----:B------:R-:W-:Y:S04]  /*0820*/  STS [R19+0x1fb0], R12 ;  /* 0x001fb00c13007388 */ /* 0x000fe80000000800 */
        /* <DEDUP_REMOVED lines=126> */
[----:B------:R0:W-:Y:S04]  /*1010*/  LDS R11, [R16+0x1fc4] ;  /* 0x001fc400100b7984 */ /* 0x0001e80000000800 */
[----:B------:R-:W1:Y:S01]  /*1020*/  LDS R13, [R17+UR4+0x5b0] ;  /* 0x0005b004110d7984 */ /* 0x000e620008000800 */
[----:B0-----:R-:W-:Y:S01]  /*1030*/  VIADD R16, R16, 0x18 ;  /* 0x0000001810107836 */ /* 0x001fe20000000000 */
[----:B-1----:R-:W-:-:S05]  /*1040*/  VIADDMNMX R20, R13, R11, R20, PT ;  /* 0x0000000b0d147246 */ /* 0x002fca0003800114 */
[----:B------:R-:W-:Y:S04]  /*1050*/  STS [R19+0x3f60], R20 ;  /* 0x003f601413007388 */ /* 0x000fe80000000800 */
[----:B------:R-:W0:Y:S02]  /*1060*/  LDS R13, [R17+UR4+0x618] ;  /* 0x00061804110d7984 */ /* 0x000e240008000800 */
[----:B0-----:R-:W-:-:S05]  /*1070*/  VIADDMNMX R18, R13, R11, R18, PT ;  /* 0x0000000b0d127246 */ /* 0x001fca0003800112 */
[----:B------:R-:W-:Y:S04]  /*1080*/  STS [R19+0x3fc8], R18 ;  /* 0x003fc81213007388 */ /* 0x000fe80000000800 */
[----:B------:R-:W0:Y:S01]  /*1090*/  LDS R13, [R17+UR4+0x680] ;  /* 0x00068004110d7984 */ /* 0x000e220008000800 */
[----:B------:R-:W-:-:S04]  /*10a0*/  UIADD3 UR4, UPT, UPT, UR4, 0x750, URZ ;  /* 0x0000075004047890 */ /* 0x000fc8000fffe0ff */
[----:B------:R-:W-:Y:S01]  /*10b0*/  UISETP.NE.AND UP0, UPT, UR4, 0x5f78, UPT ;  /* 0x00005f780400788c */ /* 0x000fe2000bf05270 */
[----:B0-----:R-:W-:-:S05]  /*10c0*/  VIADDMNMX R14, R13, R11, R14, PT ;  /* 0x0000000b0d0e7246 */ /* 0x001fca000380010e */
[----:B------:R0:W-:Y:S03]  /*10d0*/  STS [R19+0x4030], R14 ;  /* 0x0040300e13007388 */ /* 0x0001e60000000800 */
        /* <DEDUP_REMOVED lines=11> */
.L_x_5:
        /* <DEDUP_REMOVED lines=15> */
.L_x_10:


//--------------------- .text._Z13phase1_kernelPiii --------------------------
	.section	.text._Z13phase1_kernelPiii,"ax",@progbits
	.align	128
        .global         _Z13phase1_kernelPiii
        .type           _Z13phase1_kernelPiii,@function
        .size           _Z13phase1_kernelPiii,(.L_x_11 - _Z13phase1_kernelPiii)
        .other          _Z13phase1_kernelPiii,@"STO_CUDA_ENTRY STV_DEFAULT"
_Z13phase1_kernelPiii:
.text._Z13phase1_kernelPiii:
[----:B------:R-:W-:Y:S01]  /*0000*/  LDC R1, c[0x0][0x37c] ;  /* 0x0000df00ff017b82 */ /* 0x000fe20000000800 */
[----:B------:R-:W0:Y:S07]  /*0010*/  S2R R0, SR_TID.Y ;  /* 0x0000000000007919 */ /* 0x000e2e0000002200 */
[----:B------:R-:W1:Y:S01]  /*0020*/  LDC.64 R10, c[0x0][0x388] ;  /* 0x0000e200ff0a7b82 */ /* 0x000e620000000a00 */
[----:B------:R-:W2:Y:S01]  /*0030*/  LDCU.64 UR6, c[0x0][0x358] ;  /* 0x00006b00ff0677ac */ /* 0x000ea20008000a00 */
[----:B------:R-:W3:Y:S06]  /*0040*/  S2R R9, SR_TID.X ;  /* 0x0000000000097919 */ /* 0x000eec0000002100 */
[----:B------:R-:W4:Y:S01]  /*0050*/  LDC.64 R6, c[0x0][0x380] ;  /* 0x0000e000ff067b82 */ /* 0x000f220000000a00 */
[----:B-1----:R-:W-:-:S04]  /*0060*/  IMAD R3, R11, 0x4e, RZ ;  /* 0x0000004e0b037824 */ /* 0x002fc800078e02ff */
[----:B0-----:R-:W-:-:S04]  /*0070*/  IMAD.IADD R2, R3, 0x1, R0 ;  /* 0x0000000103027824 */ /* 0x001fc800078e0200 */
[C---:B------:R-:W-:Y:S02]  /*0080*/  VIADD R4, R2.reuse, 0x1a ;  /* 0x0000001a02047836 */ /* 0x040fe40000000000 */
[C---:B------:R-:W-:Y:S02]  /*0090*/  VIADD R5, R2.reuse, 0x34 ;  /* 0x0000003402057836 */ /* 0x040fe40000000000 */
[-CC-:B------:R-:W-:Y:S02]  /*00a0*/  IMAD R2, R2, R10.reuse, R3.reuse ;  /* 0x0000000a02027224 */ /* 0x180fe400078e0203 */
[-CC-:B------:R-:W-:Y:S02]  /*00b0*/  IMAD R4, R4, R10.reuse, R3.reuse ;  /* 0x0000000a04047224 */ /* 0x180fe400078e0203 */
[----:B------:R-:W-:Y:S02]  /*00c0*/  IMAD R8, R5, R10, R3 ;  /* 0x0000000a05087224 */ /* 0x000fe400078e0203 */
[----:B---3--:R-:W-:-:S02]  /*00d0*/  IMAD.IADD R3, R2, 0x1, R9 ;  /* 0x0000000102037824 */ /* 0x008fc400078e0209 */
[--C-:B------:R-:W-:Y:S02]  /*00e0*/  IMAD.IADD R5, R4, 0x1, R9.reuse ;  /* 0x0000000104057824 */ /* 0x100fe400078e0209 */
[----:B------:R-:W-:Y:S02]  /*00f0*/  IMAD.IADD R11, R8, 0x1, R9 ;  /* 0x00000001080b7824 */ /* 0x000fe400078e0209 */
[----:B----4-:R-:W-:-:S04]  /*0100*/  IMAD.WIDE R2, R3, 0x4, R6 ;  /* 0x0000000403027825 */ /* 0x010fc800078e0206 */
[--C-:B------:R-:W-:Y:S01]  /*0110*/  IMAD.WIDE R4, R5, 0x4, R6.reuse ;  /* 0x0000000405047825 */ /* 0x100fe200078e0206 */
[----:B--2---:R-:W2:Y:S03]  /*0120*/  LDG.E R13, desc[UR6][R2.64] ;  /* 0x00000006020d7981 */ /* 0x004ea6000c1e1900 */
[----:B------:R-:W-:Y:S01]  /*0130*/  IMAD.WIDE R6, R11, 0x4, R6 ;  /* 0x000000040b067825 */ /* 0x000fe200078e0206 */
[----:B------:R-:W3:Y:S04]  /*0140*/  LDG.E R15, desc[UR6][R2.64+0x68] ;  /* 0x00006806020f7981 */ /* 0x000ee8000c1e1900 */
[----:B------:R-:W4:Y:S04]  /*0150*/  LDG.E R17, desc[UR6][R2.64+0xd0] ;  /* 0x0000d00602117981 */ /* 0x000f28000c1e1900 */
[----:B------:R-:W5:Y:S04]  /*0160*/  LDG.E R19, desc[UR6][R4.64] ;  /* 0x0000000604137981 */ /* 0x000f68000c1e1900 */
[----:B------:R-:W5:Y:S04]  /*0170*/  LDG.E R21, desc[UR6][R4.64+0x68] ;  /* 0x0000680604157981 */ /* 0x000f68000c1e1900 */
[----:B------:R-:W5:Y:S04]  /*0180*/  LDG.E R23, desc[UR6][R4.64+0xd0] ;  /* 0x0000d00604177981 */ /* 0x000f68000c1e1900 */
[----:B------:R-:W5:Y:S04]  /*0190*/  LDG.E R25, desc[UR6][R6.64] ;  /* 0x0000000606197981 */ /* 0x000f68000c1e1900 */
[----:B------:R-:W5:Y:S04]  /*01a0*/  LDG.E R29, desc[UR6][R6.64+0x68] ;  /* 0x00006806061d7981 */ /* 0x000f68000c1e1900 */
[----:B------:R-:W5:Y:S01]  /*01b0*/  LDG.E R12, desc[UR6][R6.64+0xd0] ;  /* 0x0000d006060c7981 */ /* 0x000f62000c1e1900 */
[----:B------:R-:W0:Y:S01]  /*01c0*/  S2R R11, SR_CgaCtaId ;  /* 0x00000000000b7919 */ /* 0x000e220000008800 */
[----:B------:R-:W-:-:S04]  /*01d0*/  MOV R8, 0x400 ;  /* 0x0000040000087802 */ /* 0x000fc80000000f00 */
[----:B0-----:R-:W-:-:S05]  /*01e0*/  LEA R8, R11, R8, 0x18 ;  /* 0x000000080b087211 */ /* 0x001fca00078ec0ff */
[----:B------:R-:W-:-:S04]  /*01f0*/  IMAD R10, R0, 0x138, R8 ;  /* 0x00000138000a7824 */ /* 0x000fc800078e0208 */
[C---:B------:R-:W-:Y:S02]  /*0200*/  IMAD R0, R9.reuse, 0x4, R10 ;  /* 0x0000000409007824 */ /* 0x040fe400078e020a */
[----:B------:R-:W-:Y:S02]  /*0210*/  IMAD R9, R9, 0x4, R8 ;  /* 0x0000000409097824 */ /* 0x000fe400078e0208 */
[----:B------:R-:W-:Y:S01]  /*0220*/  VIADD R8, R10, 0x1fb0 ;  /* 0x00001fb00a087836 */ /* 0x000fe20000000000 */
[----:B------:R-:W-:Y:S01]  /*0230*/  UMOV UR4, 0x68 ;  /* 0x0000006800047882 */ /* 0x000fe20000000000 */
[----:B--2---:R0:W-:Y:S04]  /*0240*/  STS [R0], R13 ;  /* 0x0000000d00007388 */ /* 0x0041e80000000800 */
[----:B---3--:R0:W-:Y:S04]  /*0250*/  STS [R0+0x68], R15 ;  /* 0x0000680f00007388 */ /* 0x0081e80000000800 */
[----:B----4-:R0:W-:Y:S04]  /*0260*/  STS [R0+0xd0], R17 ;  /* 0x0000d01100007388 */ /* 0x0101e80000000800 */
[----:B-----5:R0:W-:Y:S04]  /*0270*/  STS [R0+0x1fb0], R19 ;  /* 0x001fb01300007388 */ /* 0x0201e80000000800 */
[----:B------:R0:W-:Y:S04]  /*0280*/  STS [R0+0x2018], R21 ;  /* 0x0020181500007388 */ /* 0x0001e80000000800 */
[----:B------:R0:W-:Y:S04]  /*0290*/  STS [R0+0x2080], R23 ;  /* 0x0020801700007388 */ /* 0x0001e80000000800 */
[----:B------:R0:W-:Y:S04]  /*02a0*/  STS [R0+0x3f60], R25 ;  /* 0x003f601900007388 */ /* 0x0001e80000000800 */
[----:B------:R0:W-:Y:S04]  /*02b0*/  STS [R0+0x3fc8], R29 ;  /* 0x003fc81d00007388 */ /* 0x0001e80000000800 */
[----:B------:R0:W-:Y:S01]  /*02c0*/  STS [R0+0x4030], R12 ;  /* 0x0040300c00007388 */ /* 0x0001e20000000800 */
        /* <DEDUP_REMOVED lines=10> */
.L_x_6:
[----:B------:R-:W-:Y:S04]  /*0370*/  LDS R10, [R8+-0x1fb0] ;  /* 0xffe05000080a7984 */ /* 0x000fe80000000800 */
[----:B0-----:R-:W1:Y:S02]  /*0380*/  LDS R12, [R9+UR4+-0x68] ;  /* 0xffff9804090c7984 */ /* 0x001e640008000800 */
        /* <DEDUP_REMOVED lines=10> */
[----:B------:R-:W-:Y:S04]  /*0430*/  LDS R10, [R8] ;  /* 0x00000000080a7984 */ /* 0x000fe80000000800 */
[----:B------:R-:W4:Y:S02]  /*0440*/  LDS R12, [R9+UR4+-0x68] ;  /* 0xffff9804090c7984 */ /* 0x000f240008000800 */
[----:B----4-:R-:W-:-:S05]  /*0450*/  VIADDMNMX R15, R12, R10, R15, PT ;  /* 0x0000000a0c0f7246 */ /* 0x010fca000380010f */
[----:B------:R-:W-:Y:S04]  /*0460*/  STS [R0+0x1fb0], R15 ;  /* 0x001fb00f00007388 */ /* 0x000fe80000000800 */
[----:B------:R-:W-:Y:S04]  /*0470*/  LDS R10, [R8] ;  /* 0x00000000080a7984 */ /* 0x000fe80000000800 */
[----:B------:R-:W0:Y:S02]  /*0480*/  LDS R12, [R9+UR4] ;  /* 0x00000004090c7984 */ /* 0x000e240008000800 */
[----:B0-----:R-:W-:-:S05]  /*0490*/  VIADDMNMX R17, R12, R10, R17, PT ;  /* 0x0000000a0c117246 */ /* 0x001fca0003800111 */
[----:B------:R-:W-:Y:S04]  /*04a0*/  STS [R0+0x2018], R17 ;  /* 0x0020181100007388 */ /* 0x000fe80000000800 */
[----:B------:R-:W-:Y:S04]  /*04b0*/  LDS R10, [R8] ;  /* 0x00000000080a7984 */ /* 0x000fe80000000800 */
[----:B------:R-:W0:Y:S02]  /*04c0*/  LDS R12, [R9+UR4+0x68] ;  /* 0x00006804090c7984 */ /* 0x000e240008000800 */
[----:B0-----:R-:W-:-:S05]  /*04d0*/  VIADDMNMX R19, R12, R10, R19, PT ;  /* 0x0000000a0c137246 */ /* 0x001fca0003800113 */
[----:B------:R-:W-:Y:S04]  /*04e0*/  STS [R0+0x2080], R19 ;  /* 0x0020801300007388 */ /* 0x000fe80000000800 */
[----:B------:R-:W-:Y:S04]  /*04f0*/  LDS R10, [R8+0x1fb0] ;  /* 0x001fb000080a7984 */ /* 0x000fe80000000800 */
[----:B------:R-:W0:Y:S02]  /*0500*/  LDS R12, [R9+UR4+-0x68] ;  /* 0xffff9804090c7984 */ /* 0x000e240008000800 */
[----:B0-----:R-:W-:-:S05]  /*0510*/  VIADDMNMX R21, R12, R10, R21, PT ;  /* 0x0000000a0c157246 */ /* 0x001fca0003800115 */
[----:B------:R-:W-:Y:S04]  /*0520*/  STS [R0+0x3f60], R21 ;  /* 0x003f601500007388 */ /* 0x000fe80000000800 */
[----:B------:R-:W-:Y:S04]  /*0530*/  LDS R10, [R8+0x1fb0] ;  /* 0x001fb000080a7984 */ /* 0x000fe80000000800 */
[----:B------:R-:W0:Y:S02]  /*0540*/  LDS R12, [R9+UR4] ;  /* 0x00000004090c7984 */ /* 0x000e240008000800 */
[----:B0-----:R-:W-:-:S05]  /*0550*/  VIADDMNMX R23, R12, R10, R23, PT ;  /* 0x0000000a0c177246 */ /* 0x001fca0003800117 */
[----:B------:R-:W-:Y:S04]  /*0560*/  STS [R0+0x3fc8], R23 ;  /* 0x003fc81700007388 */ /* 0x000fe80000000800 */
[----:B------:R-:W-:Y:S04]  /*0570*/  LDS R10, [R8+0x1fb0] ;  /* 0x001fb000080a7984 */ /* 0x000fe80000000800 */
[----:B------:R-:W0:Y:S02]  /*0580*/  LDS R12, [R9+UR4+0x68] ;  /* 0x00006804090c7984 */ /* 0x000e240008000800 */
        /* <DEDUP_REMOVED lines=14> */
[----:B------:R-:W-:Y:S04]  /*0670*/  LDS R10, [R8+0x4] ;  /* 0x00000400080a7984 */ /* 0x000fe80000000800 */
        /* <DEDUP_REMOVED lines=55> */
[----:B------:R0:W-:Y:S04]  /*09f0*/  LDS R10, [R8+0x1fb8] ;  /* 0x001fb800080a7984 */ /* 0x0001e80000000800 */
[----:B------:R-:W1:Y:S01]  /*0a00*/  LDS R12, [R9+UR4+0x2d8] ;  /* 0x0002d804090c7984 */ /* 0x000e620008000800 */
[----:B------:R-:W-:Y:S01]  /*0a10*/  UIADD3 UR4, UPT, UPT, UR4, 0x3a8, URZ ;  /* 0x000003a804047890 */ /* 0x000fe2000fffe0ff */
[----:B0-----:R-:W-:-:S03]  /*0a20*/  VIADD R8, R8, 0xc ;  /* 0x0000000c08087836 */ /* 0x001fc60000000000 */
[----:B------:R-:W-:Y:S01]  /*0a30*/  UISETP.NE.AND UP0, UPT, UR4, 0x5f78, UPT ;  /* 0x00005f780400788c */ /* 0x000fe2000bf05270 */
[----:B-1----:R-:W-:-:S05]  /*0a40*/  VIADDMNMX R25, R12, R10, R25, PT ;  /* 0x0000000a0c197246 */ /* 0x002fca0003800119 */
        /* <DEDUP_REMOVED lines=12> */
.L_x_7:
        /* <DEDUP_REMOVED lines=15> */
.L_x_11:


//--------------------- .nv.global.init           --------------------------
	.section	.nv.global.init,"aw",@progbits
	.align	4
.nv.global.init:
	.type		INF,@object
	.size		INF,(.L_0 - INF)
INF:
        /*0000*/ 	.byte	0xff, 0xff, 0xff, 0x3f
.L_0:


//--------------------- .nv.shared._Z13phase3_kernelPiii --------------------------
	.section	.nv.shared._Z13phase3_kernelPiii,"aw",@nobits
	.sectionflags	@""
	.align	4
.nv.shared._Z13phase3_kernelPiii:
	.zero		49696


//--------------------- .nv.shared.reserved.0     --------------------------
	.section	.nv.shared.reserved.0,"aw",@nobits
	.weak		__nv_reservedSMEM_offset_0_alias
	.size		__nv_reservedSMEM_offset_0_alias, 0, 64
	.other		__nv_reservedSMEM_offset_0_alias,@"STO_CUDA_RESERVED_SHARED STV_DEFAULT"
__nv_reservedSMEM_offset_0_alias:
	.zero		0
	.zero		64


//--------------------- .nv.shared._Z17phase2_kernel_colPiii --------------------------
	.section	.nv.shared._Z17phase2_kernel_colPiii,"aw",@nobits
	.sectionflags	@""
	.align	4
.nv.shared._Z17phase2_kernel_colPiii:
	.zero		49696


//--------------------- .nv.shared._Z17phase2_kernel_rowPiii --------------------------
	.section	.nv.shared._Z17phase2_kernel_rowPiii,"aw",@nobits
	.sectionflags	@""
	.align	4
.nv.shared._Z17phase2_kernel_rowPiii:
	.zero		49696


//--------------------- .nv.shared._Z13phase1_kernelPiii --------------------------
	.section	.nv.shared._Z13phase1_kernelPiii,"aw",@nobits
	.sectionflags	@""
	.align	4
.nv.shared._Z13phase1_kernelPiii:
	.zero		25360


//--------------------- .nv.constant0._Z13phase3_kernelPiii --------------------------
	.section	.nv.constant0._Z13phase3_kernelPiii,"a",@progbits
	.sectionflags	@""
	.align	4
.nv.constant0._Z13phase3_kernelPiii:
	.zero		912


//--------------------- .nv.constant0._Z17phase2_kernel_colPiii --------------------------
	.section	.nv.constant0._Z17phase2_kernel_colPiii,"a",@progbits
	.sectionflags	@""
	.align	4
.nv.constant0._Z17phase2_kernel_colPiii:
	.zero		912


//--------------------- .nv.constant0._Z17phase2_kernel_rowPiii --------------------------
	.section	.nv.constant0._Z17phase2_kernel_rowPiii,"a",@progbits
	.sectionflags	@""
	.align	4
.nv.constant0._Z17phase2_kernel_rowPiii:
	.zero		912


//--------------------- .nv.constant0._Z13phase1_kernelPiii --------------------------
	.section	.nv.constant0._Z13phase1_kernelPiii,"a",@progbits
	.sectionflags	@""
	.align	4
.nv.constant0._Z13phase1_kernelPiii:
	.zero		912


//--------------------- SYMBOLS --------------------------

	.type		.nv.reservedSmem.offset0,@object
	.size		.nv.reservedSmem.offset0,0x4
	.type		.nv.reservedSmem.cap,@object
	.size		.nv.reservedSmem.cap,0x4
